//
// Generated by NVIDIA NVVM Compiler
//
// Compiler Build ID: CL-36424714
// Cuda compilation tools, release 13.0, V13.0.88
// Based on NVVM 20.0.0
//

.version 9.0
.target sm_100
.address_size 64

	// .globl	_Z12analyze_treeP5Boardi
.const .align 1 .b8 bad_board[32];
.global .align 1 .b8 outputBoard[32];
// _ZZ6expandP5BoardS0_iE1B has been demoted

.visible .entry _Z12analyze_treeP5Boardi(
	.param .u64 .ptr .align 1 _Z12analyze_treeP5Boardi_param_0,
	.param .u32 _Z12analyze_treeP5Boardi_param_1
)
{


	ret;

}
	// .globl	_Z6expandP5BoardS0_i
.visible .entry _Z6expandP5BoardS0_i(
	.param .u64 .ptr .align 1 _Z6expandP5BoardS0_i_param_0,
	.param .u64 .ptr .align 1 _Z6expandP5BoardS0_i_param_1,
	.param .u32 _Z6expandP5BoardS0_i_param_2
)
{
	.local .align 1 .b8 	__local_depot1[64];
	.reg .b64 	%SP;
	.reg .b64 	%SPL;
	.reg .pred 	%p<234>;
	.reg .b16 	%rs<4554>;
	.reg .b32 	%r<359>;
	.reg .b64 	%rd<359>;
	// demoted variable
	.shared .align 1 .b8 _ZZ6expandP5BoardS0_iE1B[16000];
	mov.u64 	%SPL, __local_depot1;
	ld.param.u64 	%rd17, [_Z6expandP5BoardS0_i_param_0];
	ld.param.u32 	%r83, [_Z6expandP5BoardS0_i_param_2];
	add.u64 	%rd1, %SPL, 0;
	add.u64 	%rd2, %SPL, 32;
	mov.u32 	%r84, %tid.x;
	mov.u32 	%r85, %ctaid.x;
	mov.u32 	%r86, %ctaid.y;
	mov.u32 	%r87, %nctaid.x;
	mad.lo.s32 	%r1, %r86, %r87, %r85;
	setp.ge.u32 	%p13, %r1, %r83;
	setp.ne.s32 	%p14, %r84, 0;
	shl.b32 	%r88, %r84, 5;
	mov.u32 	%r89, _ZZ6expandP5BoardS0_iE1B;
	add.s32 	%r2, %r89, %r88;
	or.pred  	%p15, %p14, %p13;
	@%p15 bra 	$L__BB1_2;
	cvta.to.global.u64 	%rd20, %rd17;
	mul.wide.u32 	%rd21, %r1, 32;
	add.s64 	%rd22, %rd20, %rd21;
	ld.global.u8 	%rs1697, [%rd22];
	ld.global.u8 	%rs1698, [%rd22+1];
	ld.global.u8 	%rs1699, [%rd22+2];
	ld.global.u8 	%rs1700, [%rd22+3];
	ld.global.u8 	%rs1701, [%rd22+4];
	ld.global.u8 	%rs1702, [%rd22+5];
	ld.global.u8 	%rs1703, [%rd22+6];
	ld.global.u8 	%rs1704, [%rd22+7];
	ld.global.u8 	%rs1705, [%rd22+8];
	ld.global.u8 	%rs1706, [%rd22+9];
	ld.global.u8 	%rs1707, [%rd22+10];
	ld.global.u8 	%rs1708, [%rd22+11];
	ld.global.u8 	%rs1709, [%rd22+12];
	ld.global.u8 	%rs1710, [%rd22+13];
	ld.global.u8 	%rs1711, [%rd22+14];
	ld.global.u8 	%rs1712, [%rd22+15];
	ld.global.u8 	%rs1713, [%rd22+16];
	ld.global.u8 	%rs1714, [%rd22+17];
	ld.global.u8 	%rs1715, [%rd22+18];
	ld.global.u8 	%rs1716, [%rd22+19];
	ld.global.u8 	%rs1717, [%rd22+20];
	ld.global.u8 	%rs1718, [%rd22+21];
	ld.global.u8 	%rs1719, [%rd22+22];
	ld.global.u8 	%rs1720, [%rd22+23];
	ld.global.u8 	%rs1721, [%rd22+24];
	ld.global.u8 	%rs1722, [%rd22+25];
	ld.global.u8 	%rs1723, [%rd22+26];
	ld.global.u8 	%rs1724, [%rd22+27];
	ld.global.u8 	%rs1725, [%rd22+28];
	ld.global.u8 	%rs1726, [%rd22+29];
	ld.global.u8 	%rs1727, [%rd22+30];
	ld.global.u8 	%rs1728, [%rd22+31];
	st.shared.u8 	[_ZZ6expandP5BoardS0_iE1B], %rs1697;
	st.shared.u8 	[_ZZ6expandP5BoardS0_iE1B+1], %rs1698;
	st.shared.u8 	[_ZZ6expandP5BoardS0_iE1B+2], %rs1699;
	st.shared.u8 	[_ZZ6expandP5BoardS0_iE1B+3], %rs1700;
	st.shared.u8 	[_ZZ6expandP5BoardS0_iE1B+4], %rs1701;
	st.shared.u8 	[_ZZ6expandP5BoardS0_iE1B+5], %rs1702;
	st.shared.u8 	[_ZZ6expandP5BoardS0_iE1B+6], %rs1703;
	st.shared.u8 	[_ZZ6expandP5BoardS0_iE1B+7], %rs1704;
	st.shared.u8 	[_ZZ6expandP5BoardS0_iE1B+8], %rs1705;
	st.shared.u8 	[_ZZ6expandP5BoardS0_iE1B+9], %rs1706;
	st.shared.u8 	[_ZZ6expandP5BoardS0_iE1B+10], %rs1707;
	st.shared.u8 	[_ZZ6expandP5BoardS0_iE1B+11], %rs1708;
	st.shared.u8 	[_ZZ6expandP5BoardS0_iE1B+12], %rs1709;
	st.shared.u8 	[_ZZ6expandP5BoardS0_iE1B+13], %rs1710;
	st.shared.u8 	[_ZZ6expandP5BoardS0_iE1B+14], %rs1711;
	st.shared.u8 	[_ZZ6expandP5BoardS0_iE1B+15], %rs1712;
	st.shared.u8 	[_ZZ6expandP5BoardS0_iE1B+16], %rs1713;
	st.shared.u8 	[_ZZ6expandP5BoardS0_iE1B+17], %rs1714;
	st.shared.u8 	[_ZZ6expandP5BoardS0_iE1B+18], %rs1715;
	st.shared.u8 	[_ZZ6expandP5BoardS0_iE1B+19], %rs1716;
	st.shared.u8 	[_ZZ6expandP5BoardS0_iE1B+20], %rs1717;
	st.shared.u8 	[_ZZ6expandP5BoardS0_iE1B+21], %rs1718;
	st.shared.u8 	[_ZZ6expandP5BoardS0_iE1B+22], %rs1719;
	st.shared.u8 	[_ZZ6expandP5BoardS0_iE1B+23], %rs1720;
	st.shared.u8 	[_ZZ6expandP5BoardS0_iE1B+24], %rs1721;
	st.shared.u8 	[_ZZ6expandP5BoardS0_iE1B+25], %rs1722;
	st.shared.u8 	[_ZZ6expandP5BoardS0_iE1B+26], %rs1723;
	st.shared.u8 	[_ZZ6expandP5BoardS0_iE1B+27], %rs1724;
	st.shared.u8 	[_ZZ6expandP5BoardS0_iE1B+28], %rs1725;
	st.shared.u8 	[_ZZ6expandP5BoardS0_iE1B+29], %rs1726;
	st.shared.u8 	[_ZZ6expandP5BoardS0_iE1B+30], %rs1727;
	st.shared.u8 	[_ZZ6expandP5BoardS0_iE1B+31], %rs1728;
	ld.const.u8 	%rs4489, [bad_board];
	bra.uni 	$L__BB1_4;
$L__BB1_2:
	setp.ge.u32 	%p16, %r1, %r83;
	ld.const.u8 	%rs4489, [bad_board];
	@%p16 bra 	$L__BB1_4;
	ld.const.u8 	%rs1666, [bad_board+1];
	ld.const.u8 	%rs1667, [bad_board+2];
	ld.const.u8 	%rs1668, [bad_board+3];
	ld.const.u8 	%rs1669, [bad_board+4];
	ld.const.u8 	%rs1670, [bad_board+5];
	ld.const.u8 	%rs1671, [bad_board+6];
	ld.const.u8 	%rs1672, [bad_board+7];
	ld.const.u8 	%rs1673, [bad_board+8];
	ld.const.u8 	%rs1674, [bad_board+9];
	ld.const.u8 	%rs1675, [bad_board+10];
	ld.const.u8 	%rs1676, [bad_board+11];
	ld.const.u8 	%rs1677, [bad_board+12];
	ld.const.u8 	%rs1678, [bad_board+13];
	ld.const.u8 	%rs1679, [bad_board+14];
	ld.const.u8 	%rs1680, [bad_board+15];
	ld.const.u8 	%rs1681, [bad_board+16];
	ld.const.u8 	%rs1682, [bad_board+17];
	ld.const.u8 	%rs1683, [bad_board+18];
	ld.const.u8 	%rs1684, [bad_board+19];
	ld.const.u8 	%rs1685, [bad_board+20];
	ld.const.u8 	%rs1686, [bad_board+21];
	ld.const.u8 	%rs1687, [bad_board+22];
	ld.const.u8 	%rs1688, [bad_board+23];
	ld.const.u8 	%rs1689, [bad_board+24];
	ld.const.u8 	%rs1690, [bad_board+25];
	ld.const.u8 	%rs1691, [bad_board+26];
	ld.const.u8 	%rs1692, [bad_board+27];
	ld.const.u8 	%rs1693, [bad_board+28];
	ld.const.u8 	%rs1694, [bad_board+29];
	ld.const.u8 	%rs1695, [bad_board+30];
	ld.const.u8 	%rs1696, [bad_board+31];
	st.shared.u8 	[%r2], %rs4489;
	st.shared.u8 	[%r2+1], %rs1666;
	st.shared.u8 	[%r2+2], %rs1667;
	st.shared.u8 	[%r2+3], %rs1668;
	st.shared.u8 	[%r2+4], %rs1669;
	st.shared.u8 	[%r2+5], %rs1670;
	st.shared.u8 	[%r2+6], %rs1671;
	st.shared.u8 	[%r2+7], %rs1672;
	st.shared.u8 	[%r2+8], %rs1673;
	st.shared.u8 	[%r2+9], %rs1674;
	st.shared.u8 	[%r2+10], %rs1675;
	st.shared.u8 	[%r2+11], %rs1676;
	st.shared.u8 	[%r2+12], %rs1677;
	st.shared.u8 	[%r2+13], %rs1678;
	st.shared.u8 	[%r2+14], %rs1679;
	st.shared.u8 	[%r2+15], %rs1680;
	st.shared.u8 	[%r2+16], %rs1681;
	st.shared.u8 	[%r2+17], %rs1682;
	st.shared.u8 	[%r2+18], %rs1683;
	st.shared.u8 	[%r2+19], %rs1684;
	st.shared.u8 	[%r2+20], %rs1685;
	st.shared.u8 	[%r2+21], %rs1686;
	st.shared.u8 	[%r2+22], %rs1687;
	st.shared.u8 	[%r2+23], %rs1688;
	st.shared.u8 	[%r2+24], %rs1689;
	st.shared.u8 	[%r2+25], %rs1690;
	st.shared.u8 	[%r2+26], %rs1691;
	st.shared.u8 	[%r2+27], %rs1692;
	st.shared.u8 	[%r2+28], %rs1693;
	st.shared.u8 	[%r2+29], %rs1694;
	st.shared.u8 	[%r2+30], %rs1695;
	st.shared.u8 	[%r2+31], %rs1696;
$L__BB1_4:
	bar.sync 	0;
	ld.shared.u8 	%rs1729, [%r2];
	setp.ne.s16 	%p17, %rs1729, %rs4489;
	@%p17 bra 	$L__BB1_110;
	ld.shared.u8 	%rs3217, [%r2+1];
	ld.const.u8 	%rs1731, [bad_board+1];
	setp.ne.s16 	%p18, %rs3217, %rs1731;
	@%p18 bra 	$L__BB1_110;
	ld.shared.u8 	%rs3216, [%r2+2];
	ld.const.u8 	%rs1732, [bad_board+2];
	setp.ne.s16 	%p19, %rs3216, %rs1732;
	@%p19 bra 	$L__BB1_110;
	ld.shared.u8 	%rs3215, [%r2+3];
	ld.const.u8 	%rs1733, [bad_board+3];
	setp.ne.s16 	%p20, %rs3215, %rs1733;
	@%p20 bra 	$L__BB1_110;
	ld.shared.u8 	%rs3214, [%r2+4];
	ld.const.u8 	%rs1734, [bad_board+4];
	setp.ne.s16 	%p21, %rs3214, %rs1734;
	@%p21 bra 	$L__BB1_110;
	ld.shared.u8 	%rs3213, [%r2+5];
	ld.const.u8 	%rs1735, [bad_board+5];
	setp.ne.s16 	%p22, %rs3213, %rs1735;
	@%p22 bra 	$L__BB1_110;
	ld.shared.u8 	%rs3212, [%r2+6];
	ld.const.u8 	%rs1736, [bad_board+6];
	setp.ne.s16 	%p23, %rs3212, %rs1736;
	@%p23 bra 	$L__BB1_110;
	ld.shared.u8 	%rs3211, [%r2+7];
	ld.const.u8 	%rs1737, [bad_board+7];
	setp.ne.s16 	%p24, %rs3211, %rs1737;
	@%p24 bra 	$L__BB1_110;
	ld.shared.u8 	%rs3210, [%r2+8];
	ld.const.u8 	%rs1738, [bad_board+8];
	setp.ne.s16 	%p25, %rs3210, %rs1738;
	@%p25 bra 	$L__BB1_110;
	ld.shared.u8 	%rs3209, [%r2+9];
	ld.const.u8 	%rs1739, [bad_board+9];
	setp.ne.s16 	%p26, %rs3209, %rs1739;
	@%p26 bra 	$L__BB1_110;
	ld.shared.u8 	%rs3208, [%r2+10];
	ld.const.u8 	%rs1740, [bad_board+10];
	setp.ne.s16 	%p27, %rs3208, %rs1740;
	@%p27 bra 	$L__BB1_110;
	ld.shared.u8 	%rs3207, [%r2+11];
	ld.const.u8 	%rs1741, [bad_board+11];
	setp.ne.s16 	%p28, %rs3207, %rs1741;
	@%p28 bra 	$L__BB1_110;
	ld.shared.u8 	%rs3206, [%r2+12];
	ld.const.u8 	%rs1742, [bad_board+12];
	setp.ne.s16 	%p29, %rs3206, %rs1742;
	@%p29 bra 	$L__BB1_110;
	ld.shared.u8 	%rs3205, [%r2+13];
	ld.const.u8 	%rs1743, [bad_board+13];
	setp.ne.s16 	%p30, %rs3205, %rs1743;
	@%p30 bra 	$L__BB1_110;
	ld.shared.u8 	%rs3204, [%r2+14];
	ld.const.u8 	%rs1744, [bad_board+14];
	setp.ne.s16 	%p31, %rs3204, %rs1744;
	@%p31 bra 	$L__BB1_110;
	ld.shared.u8 	%rs3203, [%r2+15];
	ld.const.u8 	%rs1745, [bad_board+15];
	setp.ne.s16 	%p32, %rs3203, %rs1745;
	@%p32 bra 	$L__BB1_110;
	ld.shared.u8 	%rs3202, [%r2+16];
	ld.const.u8 	%rs1746, [bad_board+16];
	setp.ne.s16 	%p33, %rs3202, %rs1746;
	@%p33 bra 	$L__BB1_110;
	ld.shared.u8 	%rs3201, [%r2+17];
	ld.const.u8 	%rs1747, [bad_board+17];
	setp.ne.s16 	%p34, %rs3201, %rs1747;
	@%p34 bra 	$L__BB1_110;
	ld.shared.u8 	%rs3200, [%r2+18];
	ld.const.u8 	%rs1748, [bad_board+18];
	setp.ne.s16 	%p35, %rs3200, %rs1748;
	@%p35 bra 	$L__BB1_110;
	ld.shared.u8 	%rs3199, [%r2+19];
	ld.const.u8 	%rs1749, [bad_board+19];
	setp.ne.s16 	%p36, %rs3199, %rs1749;
	@%p36 bra 	$L__BB1_110;
	ld.shared.u8 	%rs3198, [%r2+20];
	ld.const.u8 	%rs1750, [bad_board+20];
	setp.ne.s16 	%p37, %rs3198, %rs1750;
	@%p37 bra 	$L__BB1_110;
	ld.shared.u8 	%rs3197, [%r2+21];
	ld.const.u8 	%rs1751, [bad_board+21];
	setp.ne.s16 	%p38, %rs3197, %rs1751;
	@%p38 bra 	$L__BB1_110;
	ld.shared.u8 	%rs3196, [%r2+22];
	ld.const.u8 	%rs1752, [bad_board+22];
	setp.ne.s16 	%p39, %rs3196, %rs1752;
	@%p39 bra 	$L__BB1_110;
	ld.shared.u8 	%rs3195, [%r2+23];
	ld.const.u8 	%rs1753, [bad_board+23];
	setp.ne.s16 	%p40, %rs3195, %rs1753;
	@%p40 bra 	$L__BB1_110;
	ld.shared.u8 	%rs3194, [%r2+24];
	ld.const.u8 	%rs1754, [bad_board+24];
	setp.ne.s16 	%p41, %rs3194, %rs1754;
	@%p41 bra 	$L__BB1_110;
	ld.shared.u8 	%rs3193, [%r2+25];
	ld.const.u8 	%rs1755, [bad_board+25];
	setp.ne.s16 	%p42, %rs3193, %rs1755;
	@%p42 bra 	$L__BB1_110;
	ld.shared.u8 	%rs3192, [%r2+26];
	ld.const.u8 	%rs1756, [bad_board+26];
	setp.ne.s16 	%p43, %rs3192, %rs1756;
	@%p43 bra 	$L__BB1_110;
	ld.shared.u8 	%rs3191, [%r2+27];
	ld.const.u8 	%rs1757, [bad_board+27];
	setp.ne.s16 	%p44, %rs3191, %rs1757;
	@%p44 bra 	$L__BB1_110;
	ld.shared.u8 	%rs3190, [%r2+28];
	ld.const.u8 	%rs1758, [bad_board+28];
	setp.ne.s16 	%p45, %rs3190, %rs1758;
	@%p45 bra 	$L__BB1_110;
	ld.shared.u8 	%rs3189, [%r2+29];
	ld.const.u8 	%rs1759, [bad_board+29];
	setp.ne.s16 	%p46, %rs3189, %rs1759;
	@%p46 bra 	$L__BB1_110;
	ld.shared.u8 	%rs3188, [%r2+30];
	ld.const.u8 	%rs1760, [bad_board+30];
	setp.ne.s16 	%p47, %rs3188, %rs1760;
	@%p47 bra 	$L__BB1_110;
	ld.shared.u8 	%rs3187, [%r2+31];
	ld.const.u8 	%rs1761, [bad_board+31];
	setp.ne.s16 	%p48, %rs3187, %rs1761;
	@%p48 bra 	$L__BB1_110;
	st.local.u8 	[%rd1], %rs4489;
	st.local.u8 	[%rd1+1], %rs3217;
	st.local.u8 	[%rd1+2], %rs3216;
	st.local.u8 	[%rd1+3], %rs3215;
	st.local.u8 	[%rd1+4], %rs3214;
	st.local.u8 	[%rd1+5], %rs3213;
	st.local.u8 	[%rd1+6], %rs3212;
	st.local.u8 	[%rd1+7], %rs3211;
	st.local.u8 	[%rd1+8], %rs3210;
	st.local.u8 	[%rd1+9], %rs3209;
	st.local.u8 	[%rd1+10], %rs3208;
	st.local.u8 	[%rd1+11], %rs3207;
	st.local.u8 	[%rd1+12], %rs3206;
	st.local.u8 	[%rd1+13], %rs3205;
	st.local.u8 	[%rd1+14], %rs3204;
	st.local.u8 	[%rd1+15], %rs3203;
	st.local.u8 	[%rd1+16], %rs3202;
	st.local.u8 	[%rd1+17], %rs3201;
	st.local.u8 	[%rd1+18], %rs3200;
	st.local.u8 	[%rd1+19], %rs3199;
	st.local.u8 	[%rd1+20], %rs3198;
	st.local.u8 	[%rd1+21], %rs3197;
	st.local.u8 	[%rd1+22], %rs3196;
	st.local.u8 	[%rd1+23], %rs3195;
	st.local.u8 	[%rd1+24], %rs3194;
	st.local.u8 	[%rd1+25], %rs3193;
	st.local.u8 	[%rd1+26], %rs3192;
	st.local.u8 	[%rd1+27], %rs3191;
	st.local.u8 	[%rd1+28], %rs3190;
	st.local.u8 	[%rd1+29], %rs3189;
	st.local.u8 	[%rd1+30], %rs3188;
	st.local.u8 	[%rd1+31], %rs3187;
	st.local.u8 	[%rd2], %rs4489;
	st.local.u8 	[%rd2+1], %rs3217;
	st.local.u8 	[%rd2+2], %rs3216;
	st.local.u8 	[%rd2+3], %rs3215;
	st.local.u8 	[%rd2+4], %rs3214;
	st.local.u8 	[%rd2+5], %rs3213;
	st.local.u8 	[%rd2+6], %rs3212;
	st.local.u8 	[%rd2+7], %rs3211;
	st.local.u8 	[%rd2+8], %rs3210;
	st.local.u8 	[%rd2+9], %rs3209;
	st.local.u8 	[%rd2+10], %rs3208;
	st.local.u8 	[%rd2+11], %rs3207;
	st.local.u8 	[%rd2+12], %rs3206;
	st.local.u8 	[%rd2+13], %rs3205;
	st.local.u8 	[%rd2+14], %rs3204;
	st.local.u8 	[%rd2+15], %rs3203;
	st.local.u8 	[%rd2+16], %rs3202;
	st.local.u8 	[%rd2+17], %rs3201;
	st.local.u8 	[%rd2+18], %rs3200;
	st.local.u8 	[%rd2+19], %rs3199;
	st.local.u8 	[%rd2+20], %rs3198;
	st.local.u8 	[%rd2+21], %rs3197;
	st.local.u8 	[%rd2+22], %rs3196;
	st.local.u8 	[%rd2+23], %rs3195;
	st.local.u8 	[%rd2+24], %rs3194;
	st.local.u8 	[%rd2+25], %rs3193;
	st.local.u8 	[%rd2+26], %rs3192;
	st.local.u8 	[%rd2+27], %rs3191;
	st.local.u8 	[%rd2+28], %rs3190;
	st.local.u8 	[%rd2+29], %rs3189;
	st.local.u8 	[%rd2+30], %rs3188;
	st.local.u8 	[%rd2+31], %rs3187;
	mov.b32 	%r330, 0;
	mov.u32 	%r321, %r330;
$L__BB1_37:
	add.s32 	%r5, %r321, 1;
	mov.b32 	%r322, 0;
	mul.wide.u32 	%rd24, %r321, 8;
	add.s64 	%rd25, %rd1, %rd24;
	add.s64 	%rd27, %rd2, %rd24;
$L__BB1_38:
	cvt.u64.u32 	%rd23, %r322;
	add.s64 	%rd3, %rd25, %rd23;
	ld.local.u8 	%rs101, [%rd3];
	or.b16  	%rs1762, %rs101, 2;
	setp.eq.s16 	%p49, %rs1762, 3;
	@%p49 bra 	$L__BB1_39;
	bra.uni 	$L__BB1_79;
$L__BB1_39:
	setp.eq.s32 	%p50, %r321, 3;
	and.b32  	%r92, %r322, 1;
	setp.eq.b32 	%p51, %r92, 1;
	setp.lt.u32 	%p52, %r322, 6;
	and.pred  	%p1, %p51, %p52;
	not.pred 	%p53, %p1;
	or.pred  	%p54, %p50, %p53;
	@%p54 bra 	$L__BB1_42;
	ld.local.u8 	%rs1763, [%rd3+9];
	setp.ne.s16 	%p55, %rs1763, 0;
	@%p55 bra 	$L__BB1_42;
	add.s64 	%rd29, %rd27, %rd23;
	ld.local.u8 	%rs1764, [%rd29];
	st.local.u8 	[%rd29+9], %rs1764;
	mov.b16 	%rs1765, 0;
	st.local.u8 	[%rd29], %rs1765;
	mad.lo.s32 	%r97, %r330, 704, %r2;
	ld.local.u8 	%rs1766, [%rd2];
	ld.local.u8 	%rs1767, [%rd2+1];
	ld.local.u8 	%rs1768, [%rd2+2];
	ld.local.u8 	%rs1769, [%rd2+3];
	ld.local.u8 	%rs1770, [%rd2+4];
	ld.local.u8 	%rs1771, [%rd2+5];
	ld.local.u8 	%rs1772, [%rd2+6];
	ld.local.u8 	%rs1773, [%rd2+7];
	ld.local.u8 	%rs1774, [%rd2+8];
	ld.local.u8 	%rs1775, [%rd2+9];
	ld.local.u8 	%rs1776, [%rd2+10];
	ld.local.u8 	%rs1777, [%rd2+11];
	ld.local.u8 	%rs1778, [%rd2+12];
	ld.local.u8 	%rs1779, [%rd2+13];
	ld.local.u8 	%rs1780, [%rd2+14];
	ld.local.u8 	%rs1781, [%rd2+15];
	ld.local.u8 	%rs1782, [%rd2+16];
	ld.local.u8 	%rs1783, [%rd2+17];
	ld.local.u8 	%rs1784, [%rd2+18];
	ld.local.u8 	%rs1785, [%rd2+19];
	ld.local.u8 	%rs1786, [%rd2+20];
	ld.local.u8 	%rs1787, [%rd2+21];
	ld.local.u8 	%rs1788, [%rd2+22];
	ld.local.u8 	%rs1789, [%rd2+23];
	ld.local.u8 	%rs1790, [%rd2+24];
	ld.local.u8 	%rs1791, [%rd2+25];
	ld.local.u8 	%rs1792, [%rd2+26];
	ld.local.u8 	%rs1793, [%rd2+27];
	ld.local.u8 	%rs1794, [%rd2+28];
	ld.local.u8 	%rs1795, [%rd2+29];
	ld.local.u8 	%rs1796, [%rd2+30];
	ld.local.u8 	%rs1797, [%rd2+31];
	st.shared.u8 	[%r97], %rs1766;
	st.shared.u8 	[%r97+1], %rs1767;
	st.shared.u8 	[%r97+2], %rs1768;
	st.shared.u8 	[%r97+3], %rs1769;
	st.shared.u8 	[%r97+4], %rs1770;
	st.shared.u8 	[%r97+5], %rs1771;
	st.shared.u8 	[%r97+6], %rs1772;
	st.shared.u8 	[%r97+7], %rs1773;
	st.shared.u8 	[%r97+8], %rs1774;
	st.shared.u8 	[%r97+9], %rs1775;
	st.shared.u8 	[%r97+10], %rs1776;
	st.shared.u8 	[%r97+11], %rs1777;
	st.shared.u8 	[%r97+12], %rs1778;
	st.shared.u8 	[%r97+13], %rs1779;
	st.shared.u8 	[%r97+14], %rs1780;
	st.shared.u8 	[%r97+15], %rs1781;
	st.shared.u8 	[%r97+16], %rs1782;
	st.shared.u8 	[%r97+17], %rs1783;
	st.shared.u8 	[%r97+18], %rs1784;
	st.shared.u8 	[%r97+19], %rs1785;
	st.shared.u8 	[%r97+20], %rs1786;
	st.shared.u8 	[%r97+21], %rs1787;
	st.shared.u8 	[%r97+22], %rs1788;
	st.shared.u8 	[%r97+23], %rs1789;
	st.shared.u8 	[%r97+24], %rs1790;
	st.shared.u8 	[%r97+25], %rs1791;
	st.shared.u8 	[%r97+26], %rs1792;
	st.shared.u8 	[%r97+27], %rs1793;
	st.shared.u8 	[%r97+28], %rs1794;
	st.shared.u8 	[%r97+29], %rs1795;
	st.shared.u8 	[%r97+30], %rs1796;
	st.shared.u8 	[%r97+31], %rs1797;
	add.s32 	%r330, %r330, 1;
	st.local.u8 	[%rd2], %rs4489;
	st.local.u8 	[%rd2+1], %rs3217;
	st.local.u8 	[%rd2+2], %rs3216;
	st.local.u8 	[%rd2+3], %rs3215;
	st.local.u8 	[%rd2+4], %rs3214;
	st.local.u8 	[%rd2+5], %rs3213;
	st.local.u8 	[%rd2+6], %rs3212;
	st.local.u8 	[%rd2+7], %rs3211;
	st.local.u8 	[%rd2+8], %rs3210;
	st.local.u8 	[%rd2+9], %rs3209;
	st.local.u8 	[%rd2+10], %rs3208;
	st.local.u8 	[%rd2+11], %rs3207;
	st.local.u8 	[%rd2+12], %rs3206;
	st.local.u8 	[%rd2+13], %rs3205;
	st.local.u8 	[%rd2+14], %rs3204;
	st.local.u8 	[%rd2+15], %rs3203;
	st.local.u8 	[%rd2+16], %rs3202;
	st.local.u8 	[%rd2+17], %rs3201;
	st.local.u8 	[%rd2+18], %rs3200;
	st.local.u8 	[%rd2+19], %rs3199;
	st.local.u8 	[%rd2+20], %rs3198;
	st.local.u8 	[%rd2+21], %rs3197;
	st.local.u8 	[%rd2+22], %rs3196;
	st.local.u8 	[%rd2+23], %rs3195;
	st.local.u8 	[%rd2+24], %rs3194;
	st.local.u8 	[%rd2+25], %rs3193;
	st.local.u8 	[%rd2+26], %rs3192;
	st.local.u8 	[%rd2+27], %rs3191;
	st.local.u8 	[%rd2+28], %rs3190;
	st.local.u8 	[%rd2+29], %rs3189;
	st.local.u8 	[%rd2+30], %rs3188;
	st.local.u8 	[%rd2+31], %rs3187;
$L__BB1_42:
	@%p53 bra 	$L__BB1_45;
	ld.local.u8 	%rs1798, [%rd3+1];
	setp.ne.s16 	%p57, %rs1798, 0;
	@%p57 bra 	$L__BB1_45;
	add.s64 	%rd37, %rd27, %rd23;
	ld.local.u8 	%rs1799, [%rd37];
	st.local.u8 	[%rd37+1], %rs1799;
	mov.b16 	%rs1800, 0;
	st.local.u8 	[%rd37], %rs1800;
	mad.lo.s32 	%r102, %r330, 704, %r2;
	ld.local.u8 	%rs1801, [%rd2];
	ld.local.u8 	%rs1802, [%rd2+1];
	ld.local.u8 	%rs1803, [%rd2+2];
	ld.local.u8 	%rs1804, [%rd2+3];
	ld.local.u8 	%rs1805, [%rd2+4];
	ld.local.u8 	%rs1806, [%rd2+5];
	ld.local.u8 	%rs1807, [%rd2+6];
	ld.local.u8 	%rs1808, [%rd2+7];
	ld.local.u8 	%rs1809, [%rd2+8];
	ld.local.u8 	%rs1810, [%rd2+9];
	ld.local.u8 	%rs1811, [%rd2+10];
	ld.local.u8 	%rs1812, [%rd2+11];
	ld.local.u8 	%rs1813, [%rd2+12];
	ld.local.u8 	%rs1814, [%rd2+13];
	ld.local.u8 	%rs1815, [%rd2+14];
	ld.local.u8 	%rs1816, [%rd2+15];
	ld.local.u8 	%rs1817, [%rd2+16];
	ld.local.u8 	%rs1818, [%rd2+17];
	ld.local.u8 	%rs1819, [%rd2+18];
	ld.local.u8 	%rs1820, [%rd2+19];
	ld.local.u8 	%rs1821, [%rd2+20];
	ld.local.u8 	%rs1822, [%rd2+21];
	ld.local.u8 	%rs1823, [%rd2+22];
	ld.local.u8 	%rs1824, [%rd2+23];
	ld.local.u8 	%rs1825, [%rd2+24];
	ld.local.u8 	%rs1826, [%rd2+25];
	ld.local.u8 	%rs1827, [%rd2+26];
	ld.local.u8 	%rs1828, [%rd2+27];
	ld.local.u8 	%rs1829, [%rd2+28];
	ld.local.u8 	%rs1830, [%rd2+29];
	ld.local.u8 	%rs1831, [%rd2+30];
	ld.local.u8 	%rs1832, [%rd2+31];
	st.shared.u8 	[%r102], %rs1801;
	st.shared.u8 	[%r102+1], %rs1802;
	st.shared.u8 	[%r102+2], %rs1803;
	st.shared.u8 	[%r102+3], %rs1804;
	st.shared.u8 	[%r102+4], %rs1805;
	st.shared.u8 	[%r102+5], %rs1806;
	st.shared.u8 	[%r102+6], %rs1807;
	st.shared.u8 	[%r102+7], %rs1808;
	st.shared.u8 	[%r102+8], %rs1809;
	st.shared.u8 	[%r102+9], %rs1810;
	st.shared.u8 	[%r102+10], %rs1811;
	st.shared.u8 	[%r102+11], %rs1812;
	st.shared.u8 	[%r102+12], %rs1813;
	st.shared.u8 	[%r102+13], %rs1814;
	st.shared.u8 	[%r102+14], %rs1815;
	st.shared.u8 	[%r102+15], %rs1816;
	st.shared.u8 	[%r102+16], %rs1817;
	st.shared.u8 	[%r102+17], %rs1818;
	st.shared.u8 	[%r102+18], %rs1819;
	st.shared.u8 	[%r102+19], %rs1820;
	st.shared.u8 	[%r102+20], %rs1821;
	st.shared.u8 	[%r102+21], %rs1822;
	st.shared.u8 	[%r102+22], %rs1823;
	st.shared.u8 	[%r102+23], %rs1824;
	st.shared.u8 	[%r102+24], %rs1825;
	st.shared.u8 	[%r102+25], %rs1826;
	st.shared.u8 	[%r102+26], %rs1827;
	st.shared.u8 	[%r102+27], %rs1828;
	st.shared.u8 	[%r102+28], %rs1829;
	st.shared.u8 	[%r102+29], %rs1830;
	st.shared.u8 	[%r102+30], %rs1831;
	st.shared.u8 	[%r102+31], %rs1832;
	add.s32 	%r330, %r330, 1;
	st.local.u8 	[%rd2], %rs4489;
	st.local.u8 	[%rd2+1], %rs3217;
	st.local.u8 	[%rd2+2], %rs3216;
	st.local.u8 	[%rd2+3], %rs3215;
	st.local.u8 	[%rd2+4], %rs3214;
	st.local.u8 	[%rd2+5], %rs3213;
	st.local.u8 	[%rd2+6], %rs3212;
	st.local.u8 	[%rd2+7], %rs3211;
	st.local.u8 	[%rd2+8], %rs3210;
	st.local.u8 	[%rd2+9], %rs3209;
	st.local.u8 	[%rd2+10], %rs3208;
	st.local.u8 	[%rd2+11], %rs3207;
	st.local.u8 	[%rd2+12], %rs3206;
	st.local.u8 	[%rd2+13], %rs3205;
	st.local.u8 	[%rd2+14], %rs3204;
	st.local.u8 	[%rd2+15], %rs3203;
	st.local.u8 	[%rd2+16], %rs3202;
	st.local.u8 	[%rd2+17], %rs3201;
	st.local.u8 	[%rd2+18], %rs3200;
	st.local.u8 	[%rd2+19], %rs3199;
	st.local.u8 	[%rd2+20], %rs3198;
	st.local.u8 	[%rd2+21], %rs3197;
	st.local.u8 	[%rd2+22], %rs3196;
	st.local.u8 	[%rd2+23], %rs3195;
	st.local.u8 	[%rd2+24], %rs3194;
	st.local.u8 	[%rd2+25], %rs3193;
	st.local.u8 	[%rd2+26], %rs3192;
	st.local.u8 	[%rd2+27], %rs3191;
	st.local.u8 	[%rd2+28], %rs3190;
	st.local.u8 	[%rd2+29], %rs3189;
	st.local.u8 	[%rd2+30], %rs3188;
	st.local.u8 	[%rd2+31], %rs3187;
$L__BB1_45:
	add.s64 	%rd5, %rd27, %rd23;
	setp.eq.s32 	%p58, %r321, 0;
	setp.eq.b32 	%p59, %r92, 1;
	or.pred  	%p60, %p58, %p59;
	@%p60 bra 	$L__BB1_51;
	ld.local.u8 	%rs1907, [%rd3+-7];
	setp.ne.s16 	%p70, %rs1907, 0;
	@%p70 bra 	$L__BB1_52;
	setp.ne.s32 	%p71, %r322, 6;
	@%p71 bra 	$L__BB1_49;
	mov.b16 	%rs1909, 3;
	st.local.u8 	[%rd27+-1], %rs1909;
	bra.uni 	$L__BB1_50;
$L__BB1_49:
	ld.local.u8 	%rs1908, [%rd5];
	st.local.u8 	[%rd5+-7], %rs1908;
$L__BB1_50:
	mov.b16 	%rs1910, 0;
	st.local.u8 	[%rd5], %rs1910;
	mov.u32 	%r115, _ZZ6expandP5BoardS0_iE1B;
	add.s32 	%r116, %r115, %r88;
	mad.lo.s32 	%r117, %r330, 704, %r116;
	ld.local.u8 	%rs1911, [%rd2];
	ld.local.u8 	%rs1912, [%rd2+1];
	ld.local.u8 	%rs1913, [%rd2+2];
	ld.local.u8 	%rs1914, [%rd2+3];
	ld.local.u8 	%rs1915, [%rd2+4];
	ld.local.u8 	%rs1916, [%rd2+5];
	ld.local.u8 	%rs1917, [%rd2+6];
	ld.local.u8 	%rs1918, [%rd2+7];
	ld.local.u8 	%rs1919, [%rd2+8];
	ld.local.u8 	%rs1920, [%rd2+9];
	ld.local.u8 	%rs1921, [%rd2+10];
	ld.local.u8 	%rs1922, [%rd2+11];
	ld.local.u8 	%rs1923, [%rd2+12];
	ld.local.u8 	%rs1924, [%rd2+13];
	ld.local.u8 	%rs1925, [%rd2+14];
	ld.local.u8 	%rs1926, [%rd2+15];
	ld.local.u8 	%rs1927, [%rd2+16];
	ld.local.u8 	%rs1928, [%rd2+17];
	ld.local.u8 	%rs1929, [%rd2+18];
	ld.local.u8 	%rs1930, [%rd2+19];
	ld.local.u8 	%rs1931, [%rd2+20];
	ld.local.u8 	%rs1932, [%rd2+21];
	ld.local.u8 	%rs1933, [%rd2+22];
	ld.local.u8 	%rs1934, [%rd2+23];
	ld.local.u8 	%rs1935, [%rd2+24];
	ld.local.u8 	%rs1936, [%rd2+25];
	ld.local.u8 	%rs1937, [%rd2+26];
	ld.local.u8 	%rs1938, [%rd2+27];
	ld.local.u8 	%rs1939, [%rd2+28];
	ld.local.u8 	%rs1940, [%rd2+29];
	ld.local.u8 	%rs1941, [%rd2+30];
	ld.local.u8 	%rs1942, [%rd2+31];
	st.shared.u8 	[%r117], %rs1911;
	st.shared.u8 	[%r117+1], %rs1912;
	st.shared.u8 	[%r117+2], %rs1913;
	st.shared.u8 	[%r117+3], %rs1914;
	st.shared.u8 	[%r117+4], %rs1915;
	st.shared.u8 	[%r117+5], %rs1916;
	st.shared.u8 	[%r117+6], %rs1917;
	st.shared.u8 	[%r117+7], %rs1918;
	st.shared.u8 	[%r117+8], %rs1919;
	st.shared.u8 	[%r117+9], %rs1920;
	st.shared.u8 	[%r117+10], %rs1921;
	st.shared.u8 	[%r117+11], %rs1922;
	st.shared.u8 	[%r117+12], %rs1923;
	st.shared.u8 	[%r117+13], %rs1924;
	st.shared.u8 	[%r117+14], %rs1925;
	st.shared.u8 	[%r117+15], %rs1926;
	st.shared.u8 	[%r117+16], %rs1927;
	st.shared.u8 	[%r117+17], %rs1928;
	st.shared.u8 	[%r117+18], %rs1929;
	st.shared.u8 	[%r117+19], %rs1930;
	st.shared.u8 	[%r117+20], %rs1931;
	st.shared.u8 	[%r117+21], %rs1932;
	st.shared.u8 	[%r117+22], %rs1933;
	st.shared.u8 	[%r117+23], %rs1934;
	st.shared.u8 	[%r117+24], %rs1935;
	st.shared.u8 	[%r117+25], %rs1936;
	st.shared.u8 	[%r117+26], %rs1937;
	st.shared.u8 	[%r117+27], %rs1938;
	st.shared.u8 	[%r117+28], %rs1939;
	st.shared.u8 	[%r117+29], %rs1940;
	st.shared.u8 	[%r117+30], %rs1941;
	st.shared.u8 	[%r117+31], %rs1942;
	add.s32 	%r330, %r330, 1;
	st.local.u8 	[%rd2], %rs4489;
	st.local.u8 	[%rd2+1], %rs3217;
	st.local.u8 	[%rd2+2], %rs3216;
	st.local.u8 	[%rd2+3], %rs3215;
	st.local.u8 	[%rd2+4], %rs3214;
	st.local.u8 	[%rd2+5], %rs3213;
	st.local.u8 	[%rd2+6], %rs3212;
	st.local.u8 	[%rd2+7], %rs3211;
	st.local.u8 	[%rd2+8], %rs3210;
	st.local.u8 	[%rd2+9], %rs3209;
	st.local.u8 	[%rd2+10], %rs3208;
	st.local.u8 	[%rd2+11], %rs3207;
	st.local.u8 	[%rd2+12], %rs3206;
	st.local.u8 	[%rd2+13], %rs3205;
	st.local.u8 	[%rd2+14], %rs3204;
	st.local.u8 	[%rd2+15], %rs3203;
	st.local.u8 	[%rd2+16], %rs3202;
	st.local.u8 	[%rd2+17], %rs3201;
	st.local.u8 	[%rd2+18], %rs3200;
	st.local.u8 	[%rd2+19], %rs3199;
	st.local.u8 	[%rd2+20], %rs3198;
	st.local.u8 	[%rd2+21], %rs3197;
	st.local.u8 	[%rd2+22], %rs3196;
	st.local.u8 	[%rd2+23], %rs3195;
	st.local.u8 	[%rd2+24], %rs3194;
	st.local.u8 	[%rd2+25], %rs3193;
	st.local.u8 	[%rd2+26], %rs3192;
	st.local.u8 	[%rd2+27], %rs3191;
	st.local.u8 	[%rd2+28], %rs3190;
	st.local.u8 	[%rd2+29], %rs3189;
	st.local.u8 	[%rd2+30], %rs3188;
	st.local.u8 	[%rd2+31], %rs3187;
	bra.uni 	$L__BB1_52;
$L__BB1_51:
	setp.ne.s32 	%p61, %r92, 0;
	@%p61 bra 	$L__BB1_57;
$L__BB1_52:
	ld.local.u8 	%rs1943, [%rd3+1];
	setp.ne.s16 	%p72, %rs1943, 0;
	@%p72 bra 	$L__BB1_71;
	setp.ne.s32 	%p73, %r322, 6;
	@%p73 bra 	$L__BB1_55;
	mov.b16 	%rs1945, 3;
	st.local.u8 	[%rd27+7], %rs1945;
	bra.uni 	$L__BB1_56;
$L__BB1_55:
	ld.local.u8 	%rs1944, [%rd5];
	st.local.u8 	[%rd5+1], %rs1944;
$L__BB1_56:
	mov.b16 	%rs1946, 0;
	st.local.u8 	[%rd5], %rs1946;
	mov.u32 	%r120, _ZZ6expandP5BoardS0_iE1B;
	add.s32 	%r121, %r120, %r88;
	mad.lo.s32 	%r122, %r330, 704, %r121;
	ld.local.u8 	%rs1947, [%rd2];
	ld.local.u8 	%rs1948, [%rd2+1];
	ld.local.u8 	%rs1949, [%rd2+2];
	ld.local.u8 	%rs1950, [%rd2+3];
	ld.local.u8 	%rs1951, [%rd2+4];
	ld.local.u8 	%rs1952, [%rd2+5];
	ld.local.u8 	%rs1953, [%rd2+6];
	ld.local.u8 	%rs1954, [%rd2+7];
	ld.local.u8 	%rs1955, [%rd2+8];
	ld.local.u8 	%rs1956, [%rd2+9];
	ld.local.u8 	%rs1957, [%rd2+10];
	ld.local.u8 	%rs1958, [%rd2+11];
	ld.local.u8 	%rs1959, [%rd2+12];
	ld.local.u8 	%rs1960, [%rd2+13];
	ld.local.u8 	%rs1961, [%rd2+14];
	ld.local.u8 	%rs1962, [%rd2+15];
	ld.local.u8 	%rs1963, [%rd2+16];
	ld.local.u8 	%rs1964, [%rd2+17];
	ld.local.u8 	%rs1965, [%rd2+18];
	ld.local.u8 	%rs1966, [%rd2+19];
	ld.local.u8 	%rs1967, [%rd2+20];
	ld.local.u8 	%rs1968, [%rd2+21];
	ld.local.u8 	%rs1969, [%rd2+22];
	ld.local.u8 	%rs1970, [%rd2+23];
	ld.local.u8 	%rs1971, [%rd2+24];
	ld.local.u8 	%rs1972, [%rd2+25];
	ld.local.u8 	%rs1973, [%rd2+26];
	ld.local.u8 	%rs1974, [%rd2+27];
	ld.local.u8 	%rs1975, [%rd2+28];
	ld.local.u8 	%rs1976, [%rd2+29];
	ld.local.u8 	%rs1977, [%rd2+30];
	ld.local.u8 	%rs1978, [%rd2+31];
	st.shared.u8 	[%r122], %rs1947;
	st.shared.u8 	[%r122+1], %rs1948;
	st.shared.u8 	[%r122+2], %rs1949;
	st.shared.u8 	[%r122+3], %rs1950;
	st.shared.u8 	[%r122+4], %rs1951;
	st.shared.u8 	[%r122+5], %rs1952;
	st.shared.u8 	[%r122+6], %rs1953;
	st.shared.u8 	[%r122+7], %rs1954;
	st.shared.u8 	[%r122+8], %rs1955;
	st.shared.u8 	[%r122+9], %rs1956;
	st.shared.u8 	[%r122+10], %rs1957;
	st.shared.u8 	[%r122+11], %rs1958;
	st.shared.u8 	[%r122+12], %rs1959;
	st.shared.u8 	[%r122+13], %rs1960;
	st.shared.u8 	[%r122+14], %rs1961;
	st.shared.u8 	[%r122+15], %rs1962;
	st.shared.u8 	[%r122+16], %rs1963;
	st.shared.u8 	[%r122+17], %rs1964;
	st.shared.u8 	[%r122+18], %rs1965;
	st.shared.u8 	[%r122+19], %rs1966;
	st.shared.u8 	[%r122+20], %rs1967;
	st.shared.u8 	[%r122+21], %rs1968;
	st.shared.u8 	[%r122+22], %rs1969;
	st.shared.u8 	[%r122+23], %rs1970;
	st.shared.u8 	[%r122+24], %rs1971;
	st.shared.u8 	[%r122+25], %rs1972;
	st.shared.u8 	[%r122+26], %rs1973;
	st.shared.u8 	[%r122+27], %rs1974;
	st.shared.u8 	[%r122+28], %rs1975;
	st.shared.u8 	[%r122+29], %rs1976;
	st.shared.u8 	[%r122+30], %rs1977;
	st.shared.u8 	[%r122+31], %rs1978;
	add.s32 	%r330, %r330, 1;
	st.local.u8 	[%rd2], %rs4489;
	st.local.u8 	[%rd2+1], %rs3217;
	st.local.u8 	[%rd2+2], %rs3216;
	st.local.u8 	[%rd2+3], %rs3215;
	st.local.u8 	[%rd2+4], %rs3214;
	st.local.u8 	[%rd2+5], %rs3213;
	st.local.u8 	[%rd2+6], %rs3212;
	st.local.u8 	[%rd2+7], %rs3211;
	st.local.u8 	[%rd2+8], %rs3210;
	st.local.u8 	[%rd2+9], %rs3209;
	st.local.u8 	[%rd2+10], %rs3208;
	st.local.u8 	[%rd2+11], %rs3207;
	st.local.u8 	[%rd2+12], %rs3206;
	st.local.u8 	[%rd2+13], %rs3205;
	st.local.u8 	[%rd2+14], %rs3204;
	st.local.u8 	[%rd2+15], %rs3203;
	st.local.u8 	[%rd2+16], %rs3202;
	st.local.u8 	[%rd2+17], %rs3201;
	st.local.u8 	[%rd2+18], %rs3200;
	st.local.u8 	[%rd2+19], %rs3199;
	st.local.u8 	[%rd2+20], %rs3198;
	st.local.u8 	[%rd2+21], %rs3197;
	st.local.u8 	[%rd2+22], %rs3196;
	st.local.u8 	[%rd2+23], %rs3195;
	st.local.u8 	[%rd2+24], %rs3194;
	st.local.u8 	[%rd2+25], %rs3193;
	st.local.u8 	[%rd2+26], %rs3192;
	st.local.u8 	[%rd2+27], %rs3191;
	st.local.u8 	[%rd2+28], %rs3190;
	st.local.u8 	[%rd2+29], %rs3189;
	st.local.u8 	[%rd2+30], %rs3188;
	st.local.u8 	[%rd2+31], %rs3187;
	bra.uni 	$L__BB1_71;
$L__BB1_57:
	setp.eq.s32 	%p62, %r321, 3;
	@%p62 bra 	$L__BB1_64;
	ld.local.u8 	%rs1833, [%rd3+9];
	setp.lt.u16 	%p63, %rs1833, 5;
	@%p63 bra 	$L__BB1_64;
	ld.local.u8 	%rs1834, [%rd3+10];
	setp.ne.s16 	%p64, %rs1834, 0;
	@%p64 bra 	$L__BB1_64;
	setp.eq.s32 	%p65, %r322, 5;
	@%p65 bra 	$L__BB1_62;
	ld.local.u8 	%rs1835, [%rd5];
	st.local.u8 	[%rd5+10], %rs1835;
	bra.uni 	$L__BB1_63;
$L__BB1_62:
	mov.b16 	%rs1836, 3;
	st.local.u8 	[%rd27+15], %rs1836;
$L__BB1_63:
	mov.b16 	%rs1837, 0;
	st.local.u8 	[%rd5], %rs1837;
	st.local.u8 	[%rd5+9], %rs1837;
	mov.u32 	%r105, _ZZ6expandP5BoardS0_iE1B;
	add.s32 	%r106, %r105, %r88;
	mad.lo.s32 	%r107, %r330, 704, %r106;
	ld.local.u8 	%rs1838, [%rd2];
	ld.local.u8 	%rs1839, [%rd2+1];
	ld.local.u8 	%rs1840, [%rd2+2];
	ld.local.u8 	%rs1841, [%rd2+3];
	ld.local.u8 	%rs1842, [%rd2+4];
	ld.local.u8 	%rs1843, [%rd2+5];
	ld.local.u8 	%rs1844, [%rd2+6];
	ld.local.u8 	%rs1845, [%rd2+7];
	ld.local.u8 	%rs1846, [%rd2+8];
	ld.local.u8 	%rs1847, [%rd2+9];
	ld.local.u8 	%rs1848, [%rd2+10];
	ld.local.u8 	%rs1849, [%rd2+11];
	ld.local.u8 	%rs1850, [%rd2+12];
	ld.local.u8 	%rs1851, [%rd2+13];
	ld.local.u8 	%rs1852, [%rd2+14];
	ld.local.u8 	%rs1853, [%rd2+15];
	ld.local.u8 	%rs1854, [%rd2+16];
	ld.local.u8 	%rs1855, [%rd2+17];
	ld.local.u8 	%rs1856, [%rd2+18];
	ld.local.u8 	%rs1857, [%rd2+19];
	ld.local.u8 	%rs1858, [%rd2+20];
	ld.local.u8 	%rs1859, [%rd2+21];
	ld.local.u8 	%rs1860, [%rd2+22];
	ld.local.u8 	%rs1861, [%rd2+23];
	ld.local.u8 	%rs1862, [%rd2+24];
	ld.local.u8 	%rs1863, [%rd2+25];
	ld.local.u8 	%rs1864, [%rd2+26];
	ld.local.u8 	%rs1865, [%rd2+27];
	ld.local.u8 	%rs1866, [%rd2+28];
	ld.local.u8 	%rs1867, [%rd2+29];
	ld.local.u8 	%rs1868, [%rd2+30];
	ld.local.u8 	%rs1869, [%rd2+31];
	st.shared.u8 	[%r107], %rs1838;
	st.shared.u8 	[%r107+1], %rs1839;
	st.shared.u8 	[%r107+2], %rs1840;
	st.shared.u8 	[%r107+3], %rs1841;
	st.shared.u8 	[%r107+4], %rs1842;
	st.shared.u8 	[%r107+5], %rs1843;
	st.shared.u8 	[%r107+6], %rs1844;
	st.shared.u8 	[%r107+7], %rs1845;
	st.shared.u8 	[%r107+8], %rs1846;
	st.shared.u8 	[%r107+9], %rs1847;
	st.shared.u8 	[%r107+10], %rs1848;
	st.shared.u8 	[%r107+11], %rs1849;
	st.shared.u8 	[%r107+12], %rs1850;
	st.shared.u8 	[%r107+13], %rs1851;
	st.shared.u8 	[%r107+14], %rs1852;
	st.shared.u8 	[%r107+15], %rs1853;
	st.shared.u8 	[%r107+16], %rs1854;
	st.shared.u8 	[%r107+17], %rs1855;
	st.shared.u8 	[%r107+18], %rs1856;
	st.shared.u8 	[%r107+19], %rs1857;
	st.shared.u8 	[%r107+20], %rs1858;
	st.shared.u8 	[%r107+21], %rs1859;
	st.shared.u8 	[%r107+22], %rs1860;
	st.shared.u8 	[%r107+23], %rs1861;
	st.shared.u8 	[%r107+24], %rs1862;
	st.shared.u8 	[%r107+25], %rs1863;
	st.shared.u8 	[%r107+26], %rs1864;
	st.shared.u8 	[%r107+27], %rs1865;
	st.shared.u8 	[%r107+28], %rs1866;
	st.shared.u8 	[%r107+29], %rs1867;
	st.shared.u8 	[%r107+30], %rs1868;
	st.shared.u8 	[%r107+31], %rs1869;
	add.s32 	%r330, %r330, 1;
	st.local.u8 	[%rd2], %rs4489;
	st.local.u8 	[%rd2+1], %rs3217;
	st.local.u8 	[%rd2+2], %rs3216;
	st.local.u8 	[%rd2+3], %rs3215;
	st.local.u8 	[%rd2+4], %rs3214;
	st.local.u8 	[%rd2+5], %rs3213;
	st.local.u8 	[%rd2+6], %rs3212;
	st.local.u8 	[%rd2+7], %rs3211;
	st.local.u8 	[%rd2+8], %rs3210;
	st.local.u8 	[%rd2+9], %rs3209;
	st.local.u8 	[%rd2+10], %rs3208;
	st.local.u8 	[%rd2+11], %rs3207;
	st.local.u8 	[%rd2+12], %rs3206;
	st.local.u8 	[%rd2+13], %rs3205;
	st.local.u8 	[%rd2+14], %rs3204;
	st.local.u8 	[%rd2+15], %rs3203;
	st.local.u8 	[%rd2+16], %rs3202;
	st.local.u8 	[%rd2+17], %rs3201;
	st.local.u8 	[%rd2+18], %rs3200;
	st.local.u8 	[%rd2+19], %rs3199;
	st.local.u8 	[%rd2+20], %rs3198;
	st.local.u8 	[%rd2+21], %rs3197;
	st.local.u8 	[%rd2+22], %rs3196;
	st.local.u8 	[%rd2+23], %rs3195;
	st.local.u8 	[%rd2+24], %rs3194;
	st.local.u8 	[%rd2+25], %rs3193;
	st.local.u8 	[%rd2+26], %rs3192;
	st.local.u8 	[%rd2+27], %rs3191;
	st.local.u8 	[%rd2+28], %rs3190;
	st.local.u8 	[%rd2+29], %rs3189;
	st.local.u8 	[%rd2+30], %rs3188;
	st.local.u8 	[%rd2+31], %rs3187;
$L__BB1_64:
	setp.eq.s32 	%p66, %r321, 0;
	@%p66 bra 	$L__BB1_71;
	ld.local.u8 	%rs1870, [%rd3+1];
	setp.lt.u16 	%p67, %rs1870, 5;
	@%p67 bra 	$L__BB1_71;
	ld.local.u8 	%rs1871, [%rd3+-6];
	setp.ne.s16 	%p68, %rs1871, 0;
	@%p68 bra 	$L__BB1_71;
	setp.eq.s32 	%p69, %r322, 5;
	@%p69 bra 	$L__BB1_69;
	ld.local.u8 	%rs1872, [%rd5];
	st.local.u8 	[%rd5+-6], %rs1872;
	bra.uni 	$L__BB1_70;
$L__BB1_69:
	mov.b16 	%rs1873, 3;
	st.local.u8 	[%rd27+15], %rs1873;
$L__BB1_70:
	mov.b16 	%rs1874, 0;
	st.local.u8 	[%rd5], %rs1874;
	st.local.u8 	[%rd5+1], %rs1874;
	mov.u32 	%r110, _ZZ6expandP5BoardS0_iE1B;
	add.s32 	%r111, %r110, %r88;
	mad.lo.s32 	%r112, %r330, 704, %r111;
	ld.local.u8 	%rs1875, [%rd2];
	ld.local.u8 	%rs1876, [%rd2+1];
	ld.local.u8 	%rs1877, [%rd2+2];
	ld.local.u8 	%rs1878, [%rd2+3];
	ld.local.u8 	%rs1879, [%rd2+4];
	ld.local.u8 	%rs1880, [%rd2+5];
	ld.local.u8 	%rs1881, [%rd2+6];
	ld.local.u8 	%rs1882, [%rd2+7];
	ld.local.u8 	%rs1883, [%rd2+8];
	ld.local.u8 	%rs1884, [%rd2+9];
	ld.local.u8 	%rs1885, [%rd2+10];
	ld.local.u8 	%rs1886, [%rd2+11];
	ld.local.u8 	%rs1887, [%rd2+12];
	ld.local.u8 	%rs1888, [%rd2+13];
	ld.local.u8 	%rs1889, [%rd2+14];
	ld.local.u8 	%rs1890, [%rd2+15];
	ld.local.u8 	%rs1891, [%rd2+16];
	ld.local.u8 	%rs1892, [%rd2+17];
	ld.local.u8 	%rs1893, [%rd2+18];
	ld.local.u8 	%rs1894, [%rd2+19];
	ld.local.u8 	%rs1895, [%rd2+20];
	ld.local.u8 	%rs1896, [%rd2+21];
	ld.local.u8 	%rs1897, [%rd2+22];
	ld.local.u8 	%rs1898, [%rd2+23];
	ld.local.u8 	%rs1899, [%rd2+24];
	ld.local.u8 	%rs1900, [%rd2+25];
	ld.local.u8 	%rs1901, [%rd2+26];
	ld.local.u8 	%rs1902, [%rd2+27];
	ld.local.u8 	%rs1903, [%rd2+28];
	ld.local.u8 	%rs1904, [%rd2+29];
	ld.local.u8 	%rs1905, [%rd2+30];
	ld.local.u8 	%rs1906, [%rd2+31];
	st.shared.u8 	[%r112], %rs1875;
	st.shared.u8 	[%r112+1], %rs1876;
	st.shared.u8 	[%r112+2], %rs1877;
	st.shared.u8 	[%r112+3], %rs1878;
	st.shared.u8 	[%r112+4], %rs1879;
	st.shared.u8 	[%r112+5], %rs1880;
	st.shared.u8 	[%r112+6], %rs1881;
	st.shared.u8 	[%r112+7], %rs1882;
	st.shared.u8 	[%r112+8], %rs1883;
	st.shared.u8 	[%r112+9], %rs1884;
	st.shared.u8 	[%r112+10], %rs1885;
	st.shared.u8 	[%r112+11], %rs1886;
	st.shared.u8 	[%r112+12], %rs1887;
	st.shared.u8 	[%r112+13], %rs1888;
	st.shared.u8 	[%r112+14], %rs1889;
	st.shared.u8 	[%r112+15], %rs1890;
	st.shared.u8 	[%r112+16], %rs1891;
	st.shared.u8 	[%r112+17], %rs1892;
	st.shared.u8 	[%r112+18], %rs1893;
	st.shared.u8 	[%r112+19], %rs1894;
	st.shared.u8 	[%r112+20], %rs1895;
	st.shared.u8 	[%r112+21], %rs1896;
	st.shared.u8 	[%r112+22], %rs1897;
	st.shared.u8 	[%r112+23], %rs1898;
	st.shared.u8 	[%r112+24], %rs1899;
	st.shared.u8 	[%r112+25], %rs1900;
	st.shared.u8 	[%r112+26], %rs1901;
	st.shared.u8 	[%r112+27], %rs1902;
	st.shared.u8 	[%r112+28], %rs1903;
	st.shared.u8 	[%r112+29], %rs1904;
	st.shared.u8 	[%r112+30], %rs1905;
	st.shared.u8 	[%r112+31], %rs1906;
	add.s32 	%r330, %r330, 1;
	st.local.u8 	[%rd2], %rs4489;
	st.local.u8 	[%rd2+1], %rs3217;
	st.local.u8 	[%rd2+2], %rs3216;
	st.local.u8 	[%rd2+3], %rs3215;
	st.local.u8 	[%rd2+4], %rs3214;
	st.local.u8 	[%rd2+5], %rs3213;
	st.local.u8 	[%rd2+6], %rs3212;
	st.local.u8 	[%rd2+7], %rs3211;
	st.local.u8 	[%rd2+8], %rs3210;
	st.local.u8 	[%rd2+9], %rs3209;
	st.local.u8 	[%rd2+10], %rs3208;
	st.local.u8 	[%rd2+11], %rs3207;
	st.local.u8 	[%rd2+12], %rs3206;
	st.local.u8 	[%rd2+13], %rs3205;
	st.local.u8 	[%rd2+14], %rs3204;
	st.local.u8 	[%rd2+15], %rs3203;
	st.local.u8 	[%rd2+16], %rs3202;
	st.local.u8 	[%rd2+17], %rs3201;
	st.local.u8 	[%rd2+18], %rs3200;
	st.local.u8 	[%rd2+19], %rs3199;
	st.local.u8 	[%rd2+20], %rs3198;
	st.local.u8 	[%rd2+21], %rs3197;
	st.local.u8 	[%rd2+22], %rs3196;
	st.local.u8 	[%rd2+23], %rs3195;
	st.local.u8 	[%rd2+24], %rs3194;
	st.local.u8 	[%rd2+25], %rs3193;
	st.local.u8 	[%rd2+26], %rs3192;
	st.local.u8 	[%rd2+27], %rs3191;
	st.local.u8 	[%rd2+28], %rs3190;
	st.local.u8 	[%rd2+29], %rs3189;
	st.local.u8 	[%rd2+30], %rs3188;
	st.local.u8 	[%rd2+31], %rs3187;
$L__BB1_71:
	setp.eq.b32 	%p74, %r92, 1;
	not.pred 	%p75, %p74;
	setp.eq.s32 	%p76, %r321, 0;
	setp.lt.u32 	%p77, %r322, 5;
	and.pred  	%p2, %p75, %p77;
	not.pred 	%p78, %p2;
	or.pred  	%p79, %p76, %p78;
	@%p79 bra 	$L__BB1_75;
	ld.local.u8 	%rs1979, [%rd3+-7];
	setp.lt.u16 	%p80, %rs1979, 5;
	@%p80 bra 	$L__BB1_75;
	ld.local.u8 	%rs1980, [%rd3+-6];
	setp.ne.s16 	%p81, %rs1980, 0;
	@%p81 bra 	$L__BB1_75;
	ld.local.u8 	%rs1981, [%rd5];
	st.local.u8 	[%rd5+-6], %rs1981;
	mov.b16 	%rs1982, 0;
	st.local.u8 	[%rd5], %rs1982;
	st.local.u8 	[%rd5+-7], %rs1982;
	mov.u32 	%r126, _ZZ6expandP5BoardS0_iE1B;
	add.s32 	%r127, %r126, %r88;
	mad.lo.s32 	%r128, %r330, 704, %r127;
	ld.local.u8 	%rs1983, [%rd2];
	ld.local.u8 	%rs1984, [%rd2+1];
	ld.local.u8 	%rs1985, [%rd2+2];
	ld.local.u8 	%rs1986, [%rd2+3];
	ld.local.u8 	%rs1987, [%rd2+4];
	ld.local.u8 	%rs1988, [%rd2+5];
	ld.local.u8 	%rs1989, [%rd2+6];
	ld.local.u8 	%rs1990, [%rd2+7];
	ld.local.u8 	%rs1991, [%rd2+8];
	ld.local.u8 	%rs1992, [%rd2+9];
	ld.local.u8 	%rs1993, [%rd2+10];
	ld.local.u8 	%rs1994, [%rd2+11];
	ld.local.u8 	%rs1995, [%rd2+12];
	ld.local.u8 	%rs1996, [%rd2+13];
	ld.local.u8 	%rs1997, [%rd2+14];
	ld.local.u8 	%rs1998, [%rd2+15];
	ld.local.u8 	%rs1999, [%rd2+16];
	ld.local.u8 	%rs2000, [%rd2+17];
	ld.local.u8 	%rs2001, [%rd2+18];
	ld.local.u8 	%rs2002, [%rd2+19];
	ld.local.u8 	%rs2003, [%rd2+20];
	ld.local.u8 	%rs2004, [%rd2+21];
	ld.local.u8 	%rs2005, [%rd2+22];
	ld.local.u8 	%rs2006, [%rd2+23];
	ld.local.u8 	%rs2007, [%rd2+24];
	ld.local.u8 	%rs2008, [%rd2+25];
	ld.local.u8 	%rs2009, [%rd2+26];
	ld.local.u8 	%rs2010, [%rd2+27];
	ld.local.u8 	%rs2011, [%rd2+28];
	ld.local.u8 	%rs2012, [%rd2+29];
	ld.local.u8 	%rs2013, [%rd2+30];
	ld.local.u8 	%rs2014, [%rd2+31];
	st.shared.u8 	[%r128], %rs1983;
	st.shared.u8 	[%r128+1], %rs1984;
	st.shared.u8 	[%r128+2], %rs1985;
	st.shared.u8 	[%r128+3], %rs1986;
	st.shared.u8 	[%r128+4], %rs1987;
	st.shared.u8 	[%r128+5], %rs1988;
	st.shared.u8 	[%r128+6], %rs1989;
	st.shared.u8 	[%r128+7], %rs1990;
	st.shared.u8 	[%r128+8], %rs1991;
	st.shared.u8 	[%r128+9], %rs1992;
	st.shared.u8 	[%r128+10], %rs1993;
	st.shared.u8 	[%r128+11], %rs1994;
	st.shared.u8 	[%r128+12], %rs1995;
	st.shared.u8 	[%r128+13], %rs1996;
	st.shared.u8 	[%r128+14], %rs1997;
	st.shared.u8 	[%r128+15], %rs1998;
	st.shared.u8 	[%r128+16], %rs1999;
	st.shared.u8 	[%r128+17], %rs2000;
	st.shared.u8 	[%r128+18], %rs2001;
	st.shared.u8 	[%r128+19], %rs2002;
	st.shared.u8 	[%r128+20], %rs2003;
	st.shared.u8 	[%r128+21], %rs2004;
	st.shared.u8 	[%r128+22], %rs2005;
	st.shared.u8 	[%r128+23], %rs2006;
	st.shared.u8 	[%r128+24], %rs2007;
	st.shared.u8 	[%r128+25], %rs2008;
	st.shared.u8 	[%r128+26], %rs2009;
	st.shared.u8 	[%r128+27], %rs2010;
	st.shared.u8 	[%r128+28], %rs2011;
	st.shared.u8 	[%r128+29], %rs2012;
	st.shared.u8 	[%r128+30], %rs2013;
	st.shared.u8 	[%r128+31], %rs2014;
	add.s32 	%r330, %r330, 1;
	st.local.u8 	[%rd2], %rs4489;
	st.local.u8 	[%rd2+1], %rs3217;
	st.local.u8 	[%rd2+2], %rs3216;
	st.local.u8 	[%rd2+3], %rs3215;
	st.local.u8 	[%rd2+4], %rs3214;
	st.local.u8 	[%rd2+5], %rs3213;
	st.local.u8 	[%rd2+6], %rs3212;
	st.local.u8 	[%rd2+7], %rs3211;
	st.local.u8 	[%rd2+8], %rs3210;
	st.local.u8 	[%rd2+9], %rs3209;
	st.local.u8 	[%rd2+10], %rs3208;
	st.local.u8 	[%rd2+11], %rs3207;
	st.local.u8 	[%rd2+12], %rs3206;
	st.local.u8 	[%rd2+13], %rs3205;
	st.local.u8 	[%rd2+14], %rs3204;
	st.local.u8 	[%rd2+15], %rs3203;
	st.local.u8 	[%rd2+16], %rs3202;
	st.local.u8 	[%rd2+17], %rs3201;
	st.local.u8 	[%rd2+18], %rs3200;
	st.local.u8 	[%rd2+19], %rs3199;
	st.local.u8 	[%rd2+20], %rs3198;
	st.local.u8 	[%rd2+21], %rs3197;
	st.local.u8 	[%rd2+22], %rs3196;
	st.local.u8 	[%rd2+23], %rs3195;
	st.local.u8 	[%rd2+24], %rs3194;
	st.local.u8 	[%rd2+25], %rs3193;
	st.local.u8 	[%rd2+26], %rs3192;
	st.local.u8 	[%rd2+27], %rs3191;
	st.local.u8 	[%rd2+28], %rs3190;
	st.local.u8 	[%rd2+29], %rs3189;
	st.local.u8 	[%rd2+30], %rs3188;
	st.local.u8 	[%rd2+31], %rs3187;
$L__BB1_75:
	@%p78 bra 	$L__BB1_79;
	ld.local.u8 	%rs2015, [%rd3+1];
	setp.lt.u16 	%p83, %rs2015, 5;
	@%p83 bra 	$L__BB1_79;
	ld.local.u8 	%rs2016, [%rd3+10];
	setp.ne.s16 	%p84, %rs2016, 0;
	@%p84 bra 	$L__BB1_79;
	ld.local.u8 	%rs2017, [%rd5];
	st.local.u8 	[%rd5+10], %rs2017;
	mov.b16 	%rs2018, 0;
	st.local.u8 	[%rd5], %rs2018;
	st.local.u8 	[%rd5+1], %rs2018;
	mov.u32 	%r131, _ZZ6expandP5BoardS0_iE1B;
	add.s32 	%r132, %r131, %r88;
	mad.lo.s32 	%r133, %r330, 704, %r132;
	ld.local.u8 	%rs2019, [%rd2];
	ld.local.u8 	%rs2020, [%rd2+1];
	ld.local.u8 	%rs2021, [%rd2+2];
	ld.local.u8 	%rs2022, [%rd2+3];
	ld.local.u8 	%rs2023, [%rd2+4];
	ld.local.u8 	%rs2024, [%rd2+5];
	ld.local.u8 	%rs2025, [%rd2+6];
	ld.local.u8 	%rs2026, [%rd2+7];
	ld.local.u8 	%rs2027, [%rd2+8];
	ld.local.u8 	%rs2028, [%rd2+9];
	ld.local.u8 	%rs2029, [%rd2+10];
	ld.local.u8 	%rs2030, [%rd2+11];
	ld.local.u8 	%rs2031, [%rd2+12];
	ld.local.u8 	%rs2032, [%rd2+13];
	ld.local.u8 	%rs2033, [%rd2+14];
	ld.local.u8 	%rs2034, [%rd2+15];
	ld.local.u8 	%rs2035, [%rd2+16];
	ld.local.u8 	%rs2036, [%rd2+17];
	ld.local.u8 	%rs2037, [%rd2+18];
	ld.local.u8 	%rs2038, [%rd2+19];
	ld.local.u8 	%rs2039, [%rd2+20];
	ld.local.u8 	%rs2040, [%rd2+21];
	ld.local.u8 	%rs2041, [%rd2+22];
	ld.local.u8 	%rs2042, [%rd2+23];
	ld.local.u8 	%rs2043, [%rd2+24];
	ld.local.u8 	%rs2044, [%rd2+25];
	ld.local.u8 	%rs2045, [%rd2+26];
	ld.local.u8 	%rs2046, [%rd2+27];
	ld.local.u8 	%rs2047, [%rd2+28];
	ld.local.u8 	%rs2048, [%rd2+29];
	ld.local.u8 	%rs2049, [%rd2+30];
	ld.local.u8 	%rs2050, [%rd2+31];
	st.shared.u8 	[%r133], %rs2019;
	st.shared.u8 	[%r133+1], %rs2020;
	st.shared.u8 	[%r133+2], %rs2021;
	st.shared.u8 	[%r133+3], %rs2022;
	st.shared.u8 	[%r133+4], %rs2023;
	st.shared.u8 	[%r133+5], %rs2024;
	st.shared.u8 	[%r133+6], %rs2025;
	st.shared.u8 	[%r133+7], %rs2026;
	st.shared.u8 	[%r133+8], %rs2027;
	st.shared.u8 	[%r133+9], %rs2028;
	st.shared.u8 	[%r133+10], %rs2029;
	st.shared.u8 	[%r133+11], %rs2030;
	st.shared.u8 	[%r133+12], %rs2031;
	st.shared.u8 	[%r133+13], %rs2032;
	st.shared.u8 	[%r133+14], %rs2033;
	st.shared.u8 	[%r133+15], %rs2034;
	st.shared.u8 	[%r133+16], %rs2035;
	st.shared.u8 	[%r133+17], %rs2036;
	st.shared.u8 	[%r133+18], %rs2037;
	st.shared.u8 	[%r133+19], %rs2038;
	st.shared.u8 	[%r133+20], %rs2039;
	st.shared.u8 	[%r133+21], %rs2040;
	st.shared.u8 	[%r133+22], %rs2041;
	st.shared.u8 	[%r133+23], %rs2042;
	st.shared.u8 	[%r133+24], %rs2043;
	st.shared.u8 	[%r133+25], %rs2044;
	st.shared.u8 	[%r133+26], %rs2045;
	st.shared.u8 	[%r133+27], %rs2046;
	st.shared.u8 	[%r133+28], %rs2047;
	st.shared.u8 	[%r133+29], %rs2048;
	st.shared.u8 	[%r133+30], %rs2049;
	st.shared.u8 	[%r133+31], %rs2050;
	add.s32 	%r330, %r330, 1;
	st.local.u8 	[%rd2], %rs4489;
	st.local.u8 	[%rd2+1], %rs3217;
	st.local.u8 	[%rd2+2], %rs3216;
	st.local.u8 	[%rd2+3], %rs3215;
	st.local.u8 	[%rd2+4], %rs3214;
	st.local.u8 	[%rd2+5], %rs3213;
	st.local.u8 	[%rd2+6], %rs3212;
	st.local.u8 	[%rd2+7], %rs3211;
	st.local.u8 	[%rd2+8], %rs3210;
	st.local.u8 	[%rd2+9], %rs3209;
	st.local.u8 	[%rd2+10], %rs3208;
	st.local.u8 	[%rd2+11], %rs3207;
	st.local.u8 	[%rd2+12], %rs3206;
	st.local.u8 	[%rd2+13], %rs3205;
	st.local.u8 	[%rd2+14], %rs3204;
	st.local.u8 	[%rd2+15], %rs3203;
	st.local.u8 	[%rd2+16], %rs3202;
	st.local.u8 	[%rd2+17], %rs3201;
	st.local.u8 	[%rd2+18], %rs3200;
	st.local.u8 	[%rd2+19], %rs3199;
	st.local.u8 	[%rd2+20], %rs3198;
	st.local.u8 	[%rd2+21], %rs3197;
	st.local.u8 	[%rd2+22], %rs3196;
	st.local.u8 	[%rd2+23], %rs3195;
	st.local.u8 	[%rd2+24], %rs3194;
	st.local.u8 	[%rd2+25], %rs3193;
	st.local.u8 	[%rd2+26], %rs3192;
	st.local.u8 	[%rd2+27], %rs3191;
	st.local.u8 	[%rd2+28], %rs3190;
	st.local.u8 	[%rd2+29], %rs3189;
	st.local.u8 	[%rd2+30], %rs3188;
	st.local.u8 	[%rd2+31], %rs3187;
$L__BB1_79:
	setp.ne.s16 	%p85, %rs101, 3;
	@%p85 bra 	$L__BB1_108;
	setp.eq.s32 	%p86, %r321, 3;
	and.b32  	%r24, %r322, 1;
	setp.eq.s32 	%p87, %r24, 0;
	add.s32 	%r134, %r322, -1;
	cvt.u64.u32 	%rd90, %r134;
	add.s64 	%rd10, %rd25, %rd90;
	or.pred  	%p88, %p86, %p87;
	@%p88 bra 	$L__BB1_83;
	ld.local.u8 	%rs2051, [%rd10+8];
	setp.ne.s16 	%p91, %rs2051, 0;
	@%p91 bra 	$L__BB1_84;
	add.s64 	%rd96, %rd27, %rd23;
	ld.local.u8 	%rs2052, [%rd96];
	add.s64 	%rd98, %rd27, %rd90;
	st.local.u8 	[%rd98+8], %rs2052;
	mov.b16 	%rs2053, 0;
	st.local.u8 	[%rd96], %rs2053;
	mad.lo.s32 	%r140, %r330, 704, %r2;
	ld.local.u8 	%rs2054, [%rd2];
	ld.local.u8 	%rs2055, [%rd2+1];
	ld.local.u8 	%rs2056, [%rd2+2];
	ld.local.u8 	%rs2057, [%rd2+3];
	ld.local.u8 	%rs2058, [%rd2+4];
	ld.local.u8 	%rs2059, [%rd2+5];
	ld.local.u8 	%rs2060, [%rd2+6];
	ld.local.u8 	%rs2061, [%rd2+7];
	ld.local.u8 	%rs2062, [%rd2+8];
	ld.local.u8 	%rs2063, [%rd2+9];
	ld.local.u8 	%rs2064, [%rd2+10];
	ld.local.u8 	%rs2065, [%rd2+11];
	ld.local.u8 	%rs2066, [%rd2+12];
	ld.local.u8 	%rs2067, [%rd2+13];
	ld.local.u8 	%rs2068, [%rd2+14];
	ld.local.u8 	%rs2069, [%rd2+15];
	ld.local.u8 	%rs2070, [%rd2+16];
	ld.local.u8 	%rs2071, [%rd2+17];
	ld.local.u8 	%rs2072, [%rd2+18];
	ld.local.u8 	%rs2073, [%rd2+19];
	ld.local.u8 	%rs2074, [%rd2+20];
	ld.local.u8 	%rs2075, [%rd2+21];
	ld.local.u8 	%rs2076, [%rd2+22];
	ld.local.u8 	%rs2077, [%rd2+23];
	ld.local.u8 	%rs2078, [%rd2+24];
	ld.local.u8 	%rs2079, [%rd2+25];
	ld.local.u8 	%rs2080, [%rd2+26];
	ld.local.u8 	%rs2081, [%rd2+27];
	ld.local.u8 	%rs2082, [%rd2+28];
	ld.local.u8 	%rs2083, [%rd2+29];
	ld.local.u8 	%rs2084, [%rd2+30];
	ld.local.u8 	%rs2085, [%rd2+31];
	st.shared.u8 	[%r140], %rs2054;
	st.shared.u8 	[%r140+1], %rs2055;
	st.shared.u8 	[%r140+2], %rs2056;
	st.shared.u8 	[%r140+3], %rs2057;
	st.shared.u8 	[%r140+4], %rs2058;
	st.shared.u8 	[%r140+5], %rs2059;
	st.shared.u8 	[%r140+6], %rs2060;
	st.shared.u8 	[%r140+7], %rs2061;
	st.shared.u8 	[%r140+8], %rs2062;
	st.shared.u8 	[%r140+9], %rs2063;
	st.shared.u8 	[%r140+10], %rs2064;
	st.shared.u8 	[%r140+11], %rs2065;
	st.shared.u8 	[%r140+12], %rs2066;
	st.shared.u8 	[%r140+13], %rs2067;
	st.shared.u8 	[%r140+14], %rs2068;
	st.shared.u8 	[%r140+15], %rs2069;
	st.shared.u8 	[%r140+16], %rs2070;
	st.shared.u8 	[%r140+17], %rs2071;
	st.shared.u8 	[%r140+18], %rs2072;
	st.shared.u8 	[%r140+19], %rs2073;
	st.shared.u8 	[%r140+20], %rs2074;
	st.shared.u8 	[%r140+21], %rs2075;
	st.shared.u8 	[%r140+22], %rs2076;
	st.shared.u8 	[%r140+23], %rs2077;
	st.shared.u8 	[%r140+24], %rs2078;
	st.shared.u8 	[%r140+25], %rs2079;
	st.shared.u8 	[%r140+26], %rs2080;
	st.shared.u8 	[%r140+27], %rs2081;
	st.shared.u8 	[%r140+28], %rs2082;
	st.shared.u8 	[%r140+29], %rs2083;
	st.shared.u8 	[%r140+30], %rs2084;
	st.shared.u8 	[%r140+31], %rs2085;
	add.s32 	%r330, %r330, 1;
	st.local.u8 	[%rd2], %rs4489;
	st.local.u8 	[%rd2+1], %rs3217;
	st.local.u8 	[%rd2+2], %rs3216;
	st.local.u8 	[%rd2+3], %rs3215;
	st.local.u8 	[%rd2+4], %rs3214;
	st.local.u8 	[%rd2+5], %rs3213;
	st.local.u8 	[%rd2+6], %rs3212;
	st.local.u8 	[%rd2+7], %rs3211;
	st.local.u8 	[%rd2+8], %rs3210;
	st.local.u8 	[%rd2+9], %rs3209;
	st.local.u8 	[%rd2+10], %rs3208;
	st.local.u8 	[%rd2+11], %rs3207;
	st.local.u8 	[%rd2+12], %rs3206;
	st.local.u8 	[%rd2+13], %rs3205;
	st.local.u8 	[%rd2+14], %rs3204;
	st.local.u8 	[%rd2+15], %rs3203;
	st.local.u8 	[%rd2+16], %rs3202;
	st.local.u8 	[%rd2+17], %rs3201;
	st.local.u8 	[%rd2+18], %rs3200;
	st.local.u8 	[%rd2+19], %rs3199;
	st.local.u8 	[%rd2+20], %rs3198;
	st.local.u8 	[%rd2+21], %rs3197;
	st.local.u8 	[%rd2+22], %rs3196;
	st.local.u8 	[%rd2+23], %rs3195;
	st.local.u8 	[%rd2+24], %rs3194;
	st.local.u8 	[%rd2+25], %rs3193;
	st.local.u8 	[%rd2+26], %rs3192;
	st.local.u8 	[%rd2+27], %rs3191;
	st.local.u8 	[%rd2+28], %rs3190;
	st.local.u8 	[%rd2+29], %rs3189;
	st.local.u8 	[%rd2+30], %rs3188;
	st.local.u8 	[%rd2+31], %rs3187;
	bra.uni 	$L__BB1_84;
$L__BB1_83:
	setp.eq.s32 	%p90, %r24, 0;
	mov.pred 	%p232, -1;
	@%p90 bra 	$L__BB1_86;
$L__BB1_84:
	ld.local.u8 	%rs2086, [%rd10];
	setp.ne.s16 	%p93, %rs2086, 0;
	mov.pred 	%p232, 0;
	@%p93 bra 	$L__BB1_86;
	add.s64 	%rd106, %rd27, %rd23;
	ld.local.u8 	%rs2087, [%rd106];
	add.s64 	%rd108, %rd27, %rd90;
	st.local.u8 	[%rd108], %rs2087;
	mov.b16 	%rs2088, 0;
	st.local.u8 	[%rd106], %rs2088;
	mad.lo.s32 	%r147, %r330, 704, %r2;
	ld.local.u8 	%rs2089, [%rd2];
	ld.local.u8 	%rs2090, [%rd2+1];
	ld.local.u8 	%rs2091, [%rd2+2];
	ld.local.u8 	%rs2092, [%rd2+3];
	ld.local.u8 	%rs2093, [%rd2+4];
	ld.local.u8 	%rs2094, [%rd2+5];
	ld.local.u8 	%rs2095, [%rd2+6];
	ld.local.u8 	%rs2096, [%rd2+7];
	ld.local.u8 	%rs2097, [%rd2+8];
	ld.local.u8 	%rs2098, [%rd2+9];
	ld.local.u8 	%rs2099, [%rd2+10];
	ld.local.u8 	%rs2100, [%rd2+11];
	ld.local.u8 	%rs2101, [%rd2+12];
	ld.local.u8 	%rs2102, [%rd2+13];
	ld.local.u8 	%rs2103, [%rd2+14];
	ld.local.u8 	%rs2104, [%rd2+15];
	ld.local.u8 	%rs2105, [%rd2+16];
	ld.local.u8 	%rs2106, [%rd2+17];
	ld.local.u8 	%rs2107, [%rd2+18];
	ld.local.u8 	%rs2108, [%rd2+19];
	ld.local.u8 	%rs2109, [%rd2+20];
	ld.local.u8 	%rs2110, [%rd2+21];
	ld.local.u8 	%rs2111, [%rd2+22];
	ld.local.u8 	%rs2112, [%rd2+23];
	ld.local.u8 	%rs2113, [%rd2+24];
	ld.local.u8 	%rs2114, [%rd2+25];
	ld.local.u8 	%rs2115, [%rd2+26];
	ld.local.u8 	%rs2116, [%rd2+27];
	ld.local.u8 	%rs2117, [%rd2+28];
	ld.local.u8 	%rs2118, [%rd2+29];
	ld.local.u8 	%rs2119, [%rd2+30];
	ld.local.u8 	%rs2120, [%rd2+31];
	st.shared.u8 	[%r147], %rs2089;
	st.shared.u8 	[%r147+1], %rs2090;
	st.shared.u8 	[%r147+2], %rs2091;
	st.shared.u8 	[%r147+3], %rs2092;
	st.shared.u8 	[%r147+4], %rs2093;
	st.shared.u8 	[%r147+5], %rs2094;
	st.shared.u8 	[%r147+6], %rs2095;
	st.shared.u8 	[%r147+7], %rs2096;
	st.shared.u8 	[%r147+8], %rs2097;
	st.shared.u8 	[%r147+9], %rs2098;
	st.shared.u8 	[%r147+10], %rs2099;
	st.shared.u8 	[%r147+11], %rs2100;
	st.shared.u8 	[%r147+12], %rs2101;
	st.shared.u8 	[%r147+13], %rs2102;
	st.shared.u8 	[%r147+14], %rs2103;
	st.shared.u8 	[%r147+15], %rs2104;
	st.shared.u8 	[%r147+16], %rs2105;
	st.shared.u8 	[%r147+17], %rs2106;
	st.shared.u8 	[%r147+18], %rs2107;
	st.shared.u8 	[%r147+19], %rs2108;
	st.shared.u8 	[%r147+20], %rs2109;
	st.shared.u8 	[%r147+21], %rs2110;
	st.shared.u8 	[%r147+22], %rs2111;
	st.shared.u8 	[%r147+23], %rs2112;
	st.shared.u8 	[%r147+24], %rs2113;
	st.shared.u8 	[%r147+25], %rs2114;
	st.shared.u8 	[%r147+26], %rs2115;
	st.shared.u8 	[%r147+27], %rs2116;
	st.shared.u8 	[%r147+28], %rs2117;
	st.shared.u8 	[%r147+29], %rs2118;
	st.shared.u8 	[%r147+30], %rs2119;
	st.shared.u8 	[%r147+31], %rs2120;
	add.s32 	%r330, %r330, 1;
	st.local.u8 	[%rd2], %rs4489;
	st.local.u8 	[%rd2+1], %rs3217;
	st.local.u8 	[%rd2+2], %rs3216;
	st.local.u8 	[%rd2+3], %rs3215;
	st.local.u8 	[%rd2+4], %rs3214;
	st.local.u8 	[%rd2+5], %rs3213;
	st.local.u8 	[%rd2+6], %rs3212;
	st.local.u8 	[%rd2+7], %rs3211;
	st.local.u8 	[%rd2+8], %rs3210;
	st.local.u8 	[%rd2+9], %rs3209;
	st.local.u8 	[%rd2+10], %rs3208;
	st.local.u8 	[%rd2+11], %rs3207;
	st.local.u8 	[%rd2+12], %rs3206;
	st.local.u8 	[%rd2+13], %rs3205;
	st.local.u8 	[%rd2+14], %rs3204;
	st.local.u8 	[%rd2+15], %rs3203;
	st.local.u8 	[%rd2+16], %rs3202;
	st.local.u8 	[%rd2+17], %rs3201;
	st.local.u8 	[%rd2+18], %rs3200;
	st.local.u8 	[%rd2+19], %rs3199;
	st.local.u8 	[%rd2+20], %rs3198;
	st.local.u8 	[%rd2+21], %rs3197;
	st.local.u8 	[%rd2+22], %rs3196;
	st.local.u8 	[%rd2+23], %rs3195;
	st.local.u8 	[%rd2+24], %rs3194;
	st.local.u8 	[%rd2+25], %rs3193;
	st.local.u8 	[%rd2+26], %rs3192;
	st.local.u8 	[%rd2+27], %rs3191;
	st.local.u8 	[%rd2+28], %rs3190;
	st.local.u8 	[%rd2+29], %rs3189;
	st.local.u8 	[%rd2+30], %rs3188;
	st.local.u8 	[%rd2+31], %rs3187;
$L__BB1_86:
	setp.ne.s32 	%p95, %r321, 0;
	setp.ne.s32 	%p96, %r322, 0;
	and.pred  	%p4, %p96, %p232;
	and.pred  	%p5, %p95, %p4;
	not.pred 	%p97, %p5;
	@%p97 bra 	$L__BB1_89;
	ld.local.u8 	%rs2121, [%rd10+-8];
	setp.ne.s16 	%p98, %rs2121, 0;
	@%p98 bra 	$L__BB1_89;
	add.s64 	%rd116, %rd27, %rd23;
	ld.local.u8 	%rs2122, [%rd116];
	add.s64 	%rd118, %rd27, %rd90;
	st.local.u8 	[%rd118+-8], %rs2122;
	mov.b16 	%rs2123, 0;
	st.local.u8 	[%rd116], %rs2123;
	mad.lo.s32 	%r154, %r330, 704, %r2;
	ld.local.u8 	%rs2124, [%rd2];
	ld.local.u8 	%rs2125, [%rd2+1];
	ld.local.u8 	%rs2126, [%rd2+2];
	ld.local.u8 	%rs2127, [%rd2+3];
	ld.local.u8 	%rs2128, [%rd2+4];
	ld.local.u8 	%rs2129, [%rd2+5];
	ld.local.u8 	%rs2130, [%rd2+6];
	ld.local.u8 	%rs2131, [%rd2+7];
	ld.local.u8 	%rs2132, [%rd2+8];
	ld.local.u8 	%rs2133, [%rd2+9];
	ld.local.u8 	%rs2134, [%rd2+10];
	ld.local.u8 	%rs2135, [%rd2+11];
	ld.local.u8 	%rs2136, [%rd2+12];
	ld.local.u8 	%rs2137, [%rd2+13];
	ld.local.u8 	%rs2138, [%rd2+14];
	ld.local.u8 	%rs2139, [%rd2+15];
	ld.local.u8 	%rs2140, [%rd2+16];
	ld.local.u8 	%rs2141, [%rd2+17];
	ld.local.u8 	%rs2142, [%rd2+18];
	ld.local.u8 	%rs2143, [%rd2+19];
	ld.local.u8 	%rs2144, [%rd2+20];
	ld.local.u8 	%rs2145, [%rd2+21];
	ld.local.u8 	%rs2146, [%rd2+22];
	ld.local.u8 	%rs2147, [%rd2+23];
	ld.local.u8 	%rs2148, [%rd2+24];
	ld.local.u8 	%rs2149, [%rd2+25];
	ld.local.u8 	%rs2150, [%rd2+26];
	ld.local.u8 	%rs2151, [%rd2+27];
	ld.local.u8 	%rs2152, [%rd2+28];
	ld.local.u8 	%rs2153, [%rd2+29];
	ld.local.u8 	%rs2154, [%rd2+30];
	ld.local.u8 	%rs2155, [%rd2+31];
	st.shared.u8 	[%r154], %rs2124;
	st.shared.u8 	[%r154+1], %rs2125;
	st.shared.u8 	[%r154+2], %rs2126;
	st.shared.u8 	[%r154+3], %rs2127;
	st.shared.u8 	[%r154+4], %rs2128;
	st.shared.u8 	[%r154+5], %rs2129;
	st.shared.u8 	[%r154+6], %rs2130;
	st.shared.u8 	[%r154+7], %rs2131;
	st.shared.u8 	[%r154+8], %rs2132;
	st.shared.u8 	[%r154+9], %rs2133;
	st.shared.u8 	[%r154+10], %rs2134;
	st.shared.u8 	[%r154+11], %rs2135;
	st.shared.u8 	[%r154+12], %rs2136;
	st.shared.u8 	[%r154+13], %rs2137;
	st.shared.u8 	[%r154+14], %rs2138;
	st.shared.u8 	[%r154+15], %rs2139;
	st.shared.u8 	[%r154+16], %rs2140;
	st.shared.u8 	[%r154+17], %rs2141;
	st.shared.u8 	[%r154+18], %rs2142;
	st.shared.u8 	[%r154+19], %rs2143;
	st.shared.u8 	[%r154+20], %rs2144;
	st.shared.u8 	[%r154+21], %rs2145;
	st.shared.u8 	[%r154+22], %rs2146;
	st.shared.u8 	[%r154+23], %rs2147;
	st.shared.u8 	[%r154+24], %rs2148;
	st.shared.u8 	[%r154+25], %rs2149;
	st.shared.u8 	[%r154+26], %rs2150;
	st.shared.u8 	[%r154+27], %rs2151;
	st.shared.u8 	[%r154+28], %rs2152;
	st.shared.u8 	[%r154+29], %rs2153;
	st.shared.u8 	[%r154+30], %rs2154;
	st.shared.u8 	[%r154+31], %rs2155;
	add.s32 	%r330, %r330, 1;
	st.local.u8 	[%rd2], %rs4489;
	st.local.u8 	[%rd2+1], %rs3217;
	st.local.u8 	[%rd2+2], %rs3216;
	st.local.u8 	[%rd2+3], %rs3215;
	st.local.u8 	[%rd2+4], %rs3214;
	st.local.u8 	[%rd2+5], %rs3213;
	st.local.u8 	[%rd2+6], %rs3212;
	st.local.u8 	[%rd2+7], %rs3211;
	st.local.u8 	[%rd2+8], %rs3210;
	st.local.u8 	[%rd2+9], %rs3209;
	st.local.u8 	[%rd2+10], %rs3208;
	st.local.u8 	[%rd2+11], %rs3207;
	st.local.u8 	[%rd2+12], %rs3206;
	st.local.u8 	[%rd2+13], %rs3205;
	st.local.u8 	[%rd2+14], %rs3204;
	st.local.u8 	[%rd2+15], %rs3203;
	st.local.u8 	[%rd2+16], %rs3202;
	st.local.u8 	[%rd2+17], %rs3201;
	st.local.u8 	[%rd2+18], %rs3200;
	st.local.u8 	[%rd2+19], %rs3199;
	st.local.u8 	[%rd2+20], %rs3198;
	st.local.u8 	[%rd2+21], %rs3197;
	st.local.u8 	[%rd2+22], %rs3196;
	st.local.u8 	[%rd2+23], %rs3195;
	st.local.u8 	[%rd2+24], %rs3194;
	st.local.u8 	[%rd2+25], %rs3193;
	st.local.u8 	[%rd2+26], %rs3192;
	st.local.u8 	[%rd2+27], %rs3191;
	st.local.u8 	[%rd2+28], %rs3190;
	st.local.u8 	[%rd2+29], %rs3189;
	st.local.u8 	[%rd2+30], %rs3188;
	st.local.u8 	[%rd2+31], %rs3187;
$L__BB1_89:
	not.pred 	%p99, %p4;
	@%p99 bra 	$L__BB1_92;
	ld.local.u8 	%rs2156, [%rd10];
	setp.ne.s16 	%p100, %rs2156, 0;
	@%p100 bra 	$L__BB1_92;
	add.s64 	%rd126, %rd27, %rd23;
	ld.local.u8 	%rs2157, [%rd126];
	add.s64 	%rd128, %rd27, %rd90;
	st.local.u8 	[%rd128], %rs2157;
	mov.b16 	%rs2158, 0;
	st.local.u8 	[%rd126], %rs2158;
	mad.lo.s32 	%r161, %r330, 704, %r2;
	ld.local.u8 	%rs2159, [%rd2];
	ld.local.u8 	%rs2160, [%rd2+1];
	ld.local.u8 	%rs2161, [%rd2+2];
	ld.local.u8 	%rs2162, [%rd2+3];
	ld.local.u8 	%rs2163, [%rd2+4];
	ld.local.u8 	%rs2164, [%rd2+5];
	ld.local.u8 	%rs2165, [%rd2+6];
	ld.local.u8 	%rs2166, [%rd2+7];
	ld.local.u8 	%rs2167, [%rd2+8];
	ld.local.u8 	%rs2168, [%rd2+9];
	ld.local.u8 	%rs2169, [%rd2+10];
	ld.local.u8 	%rs2170, [%rd2+11];
	ld.local.u8 	%rs2171, [%rd2+12];
	ld.local.u8 	%rs2172, [%rd2+13];
	ld.local.u8 	%rs2173, [%rd2+14];
	ld.local.u8 	%rs2174, [%rd2+15];
	ld.local.u8 	%rs2175, [%rd2+16];
	ld.local.u8 	%rs2176, [%rd2+17];
	ld.local.u8 	%rs2177, [%rd2+18];
	ld.local.u8 	%rs2178, [%rd2+19];
	ld.local.u8 	%rs2179, [%rd2+20];
	ld.local.u8 	%rs2180, [%rd2+21];
	ld.local.u8 	%rs2181, [%rd2+22];
	ld.local.u8 	%rs2182, [%rd2+23];
	ld.local.u8 	%rs2183, [%rd2+24];
	ld.local.u8 	%rs2184, [%rd2+25];
	ld.local.u8 	%rs2185, [%rd2+26];
	ld.local.u8 	%rs2186, [%rd2+27];
	ld.local.u8 	%rs2187, [%rd2+28];
	ld.local.u8 	%rs2188, [%rd2+29];
	ld.local.u8 	%rs2189, [%rd2+30];
	ld.local.u8 	%rs2190, [%rd2+31];
	st.shared.u8 	[%r161], %rs2159;
	st.shared.u8 	[%r161+1], %rs2160;
	st.shared.u8 	[%r161+2], %rs2161;
	st.shared.u8 	[%r161+3], %rs2162;
	st.shared.u8 	[%r161+4], %rs2163;
	st.shared.u8 	[%r161+5], %rs2164;
	st.shared.u8 	[%r161+6], %rs2165;
	st.shared.u8 	[%r161+7], %rs2166;
	st.shared.u8 	[%r161+8], %rs2167;
	st.shared.u8 	[%r161+9], %rs2168;
	st.shared.u8 	[%r161+10], %rs2169;
	st.shared.u8 	[%r161+11], %rs2170;
	st.shared.u8 	[%r161+12], %rs2171;
	st.shared.u8 	[%r161+13], %rs2172;
	st.shared.u8 	[%r161+14], %rs2173;
	st.shared.u8 	[%r161+15], %rs2174;
	st.shared.u8 	[%r161+16], %rs2175;
	st.shared.u8 	[%r161+17], %rs2176;
	st.shared.u8 	[%r161+18], %rs2177;
	st.shared.u8 	[%r161+19], %rs2178;
	st.shared.u8 	[%r161+20], %rs2179;
	st.shared.u8 	[%r161+21], %rs2180;
	st.shared.u8 	[%r161+22], %rs2181;
	st.shared.u8 	[%r161+23], %rs2182;
	st.shared.u8 	[%r161+24], %rs2183;
	st.shared.u8 	[%r161+25], %rs2184;
	st.shared.u8 	[%r161+26], %rs2185;
	st.shared.u8 	[%r161+27], %rs2186;
	st.shared.u8 	[%r161+28], %rs2187;
	st.shared.u8 	[%r161+29], %rs2188;
	st.shared.u8 	[%r161+30], %rs2189;
	st.shared.u8 	[%r161+31], %rs2190;
	add.s32 	%r330, %r330, 1;
	st.local.u8 	[%rd2], %rs4489;
	st.local.u8 	[%rd2+1], %rs3217;
	st.local.u8 	[%rd2+2], %rs3216;
	st.local.u8 	[%rd2+3], %rs3215;
	st.local.u8 	[%rd2+4], %rs3214;
	st.local.u8 	[%rd2+5], %rs3213;
	st.local.u8 	[%rd2+6], %rs3212;
	st.local.u8 	[%rd2+7], %rs3211;
	st.local.u8 	[%rd2+8], %rs3210;
	st.local.u8 	[%rd2+9], %rs3209;
	st.local.u8 	[%rd2+10], %rs3208;
	st.local.u8 	[%rd2+11], %rs3207;
	st.local.u8 	[%rd2+12], %rs3206;
	st.local.u8 	[%rd2+13], %rs3205;
	st.local.u8 	[%rd2+14], %rs3204;
	st.local.u8 	[%rd2+15], %rs3203;
	st.local.u8 	[%rd2+16], %rs3202;
	st.local.u8 	[%rd2+17], %rs3201;
	st.local.u8 	[%rd2+18], %rs3200;
	st.local.u8 	[%rd2+19], %rs3199;
	st.local.u8 	[%rd2+20], %rs3198;
	st.local.u8 	[%rd2+21], %rs3197;
	st.local.u8 	[%rd2+22], %rs3196;
	st.local.u8 	[%rd2+23], %rs3195;
	st.local.u8 	[%rd2+24], %rs3194;
	st.local.u8 	[%rd2+25], %rs3193;
	st.local.u8 	[%rd2+26], %rs3192;
	st.local.u8 	[%rd2+27], %rs3191;
	st.local.u8 	[%rd2+28], %rs3190;
	st.local.u8 	[%rd2+29], %rs3189;
	st.local.u8 	[%rd2+30], %rs3188;
	st.local.u8 	[%rd2+31], %rs3187;
$L__BB1_92:
	setp.eq.b32 	%p101, %r24, 1;
	setp.eq.s32 	%p102, %r321, 3;
	setp.gt.u32 	%p103, %r322, 1;
	and.pred  	%p6, %p101, %p103;
	not.pred 	%p104, %p6;
	or.pred  	%p105, %p102, %p104;
	@%p105 bra 	$L__BB1_96;
	ld.local.u8 	%rs2191, [%rd10+8];
	setp.lt.u16 	%p106, %rs2191, 5;
	@%p106 bra 	$L__BB1_96;
	add.s32 	%r164, %r322, -2;
	cvt.u64.u32 	%rd133, %r164;
	add.s64 	%rd136, %rd25, %rd133;
	ld.local.u8 	%rs2192, [%rd136+8];
	setp.ne.s16 	%p107, %rs2192, 0;
	@%p107 bra 	$L__BB1_96;
	add.s64 	%rd141, %rd27, %rd23;
	ld.local.u8 	%rs2193, [%rd141];
	add.s64 	%rd142, %rd27, %rd133;
	st.local.u8 	[%rd142+8], %rs2193;
	mov.b16 	%rs2194, 0;
	st.local.u8 	[%rd141], %rs2194;
	add.s64 	%rd144, %rd27, %rd90;
	st.local.u8 	[%rd144+8], %rs2194;
	mov.u32 	%r169, _ZZ6expandP5BoardS0_iE1B;
	add.s32 	%r170, %r169, %r88;
	mad.lo.s32 	%r171, %r330, 704, %r170;
	ld.local.u8 	%rs2195, [%rd2];
	ld.local.u8 	%rs2196, [%rd2+1];
	ld.local.u8 	%rs2197, [%rd2+2];
	ld.local.u8 	%rs2198, [%rd2+3];
	ld.local.u8 	%rs2199, [%rd2+4];
	ld.local.u8 	%rs2200, [%rd2+5];
	ld.local.u8 	%rs2201, [%rd2+6];
	ld.local.u8 	%rs2202, [%rd2+7];
	ld.local.u8 	%rs2203, [%rd2+8];
	ld.local.u8 	%rs2204, [%rd2+9];
	ld.local.u8 	%rs2205, [%rd2+10];
	ld.local.u8 	%rs2206, [%rd2+11];
	ld.local.u8 	%rs2207, [%rd2+12];
	ld.local.u8 	%rs2208, [%rd2+13];
	ld.local.u8 	%rs2209, [%rd2+14];
	ld.local.u8 	%rs2210, [%rd2+15];
	ld.local.u8 	%rs2211, [%rd2+16];
	ld.local.u8 	%rs2212, [%rd2+17];
	ld.local.u8 	%rs2213, [%rd2+18];
	ld.local.u8 	%rs2214, [%rd2+19];
	ld.local.u8 	%rs2215, [%rd2+20];
	ld.local.u8 	%rs2216, [%rd2+21];
	ld.local.u8 	%rs2217, [%rd2+22];
	ld.local.u8 	%rs2218, [%rd2+23];
	ld.local.u8 	%rs2219, [%rd2+24];
	ld.local.u8 	%rs2220, [%rd2+25];
	ld.local.u8 	%rs2221, [%rd2+26];
	ld.local.u8 	%rs2222, [%rd2+27];
	ld.local.u8 	%rs2223, [%rd2+28];
	ld.local.u8 	%rs2224, [%rd2+29];
	ld.local.u8 	%rs2225, [%rd2+30];
	ld.local.u8 	%rs2226, [%rd2+31];
	st.shared.u8 	[%r171], %rs2195;
	st.shared.u8 	[%r171+1], %rs2196;
	st.shared.u8 	[%r171+2], %rs2197;
	st.shared.u8 	[%r171+3], %rs2198;
	st.shared.u8 	[%r171+4], %rs2199;
	st.shared.u8 	[%r171+5], %rs2200;
	st.shared.u8 	[%r171+6], %rs2201;
	st.shared.u8 	[%r171+7], %rs2202;
	st.shared.u8 	[%r171+8], %rs2203;
	st.shared.u8 	[%r171+9], %rs2204;
	st.shared.u8 	[%r171+10], %rs2205;
	st.shared.u8 	[%r171+11], %rs2206;
	st.shared.u8 	[%r171+12], %rs2207;
	st.shared.u8 	[%r171+13], %rs2208;
	st.shared.u8 	[%r171+14], %rs2209;
	st.shared.u8 	[%r171+15], %rs2210;
	st.shared.u8 	[%r171+16], %rs2211;
	st.shared.u8 	[%r171+17], %rs2212;
	st.shared.u8 	[%r171+18], %rs2213;
	st.shared.u8 	[%r171+19], %rs2214;
	st.shared.u8 	[%r171+20], %rs2215;
	st.shared.u8 	[%r171+21], %rs2216;
	st.shared.u8 	[%r171+22], %rs2217;
	st.shared.u8 	[%r171+23], %rs2218;
	st.shared.u8 	[%r171+24], %rs2219;
	st.shared.u8 	[%r171+25], %rs2220;
	st.shared.u8 	[%r171+26], %rs2221;
	st.shared.u8 	[%r171+27], %rs2222;
	st.shared.u8 	[%r171+28], %rs2223;
	st.shared.u8 	[%r171+29], %rs2224;
	st.shared.u8 	[%r171+30], %rs2225;
	st.shared.u8 	[%r171+31], %rs2226;
	add.s32 	%r330, %r330, 1;
	st.local.u8 	[%rd2], %rs4489;
	st.local.u8 	[%rd2+1], %rs3217;
	st.local.u8 	[%rd2+2], %rs3216;
	st.local.u8 	[%rd2+3], %rs3215;
	st.local.u8 	[%rd2+4], %rs3214;
	st.local.u8 	[%rd2+5], %rs3213;
	st.local.u8 	[%rd2+6], %rs3212;
	st.local.u8 	[%rd2+7], %rs3211;
	st.local.u8 	[%rd2+8], %rs3210;
	st.local.u8 	[%rd2+9], %rs3209;
	st.local.u8 	[%rd2+10], %rs3208;
	st.local.u8 	[%rd2+11], %rs3207;
	st.local.u8 	[%rd2+12], %rs3206;
	st.local.u8 	[%rd2+13], %rs3205;
	st.local.u8 	[%rd2+14], %rs3204;
	st.local.u8 	[%rd2+15], %rs3203;
	st.local.u8 	[%rd2+16], %rs3202;
	st.local.u8 	[%rd2+17], %rs3201;
	st.local.u8 	[%rd2+18], %rs3200;
	st.local.u8 	[%rd2+19], %rs3199;
	st.local.u8 	[%rd2+20], %rs3198;
	st.local.u8 	[%rd2+21], %rs3197;
	st.local.u8 	[%rd2+22], %rs3196;
	st.local.u8 	[%rd2+23], %rs3195;
	st.local.u8 	[%rd2+24], %rs3194;
	st.local.u8 	[%rd2+25], %rs3193;
	st.local.u8 	[%rd2+26], %rs3192;
	st.local.u8 	[%rd2+27], %rs3191;
	st.local.u8 	[%rd2+28], %rs3190;
	st.local.u8 	[%rd2+29], %rs3189;
	st.local.u8 	[%rd2+30], %rs3188;
	st.local.u8 	[%rd2+31], %rs3187;
$L__BB1_96:
	setp.eq.s32 	%p108, %r321, 0;
	or.pred  	%p110, %p108, %p104;
	@%p110 bra 	$L__BB1_100;
	ld.local.u8 	%rs2227, [%rd10];
	setp.lt.u16 	%p111, %rs2227, 5;
	@%p111 bra 	$L__BB1_100;
	add.s32 	%r173, %r322, -2;
	cvt.u64.u32 	%rd149, %r173;
	add.s64 	%rd152, %rd25, %rd149;
	ld.local.u8 	%rs2228, [%rd152+-8];
	setp.ne.s16 	%p112, %rs2228, 0;
	@%p112 bra 	$L__BB1_100;
	add.s64 	%rd157, %rd27, %rd23;
	ld.local.u8 	%rs2229, [%rd157];
	add.s64 	%rd158, %rd27, %rd149;
	st.local.u8 	[%rd158+-8], %rs2229;
	mov.b16 	%rs2230, 0;
	st.local.u8 	[%rd157], %rs2230;
	add.s64 	%rd160, %rd27, %rd90;
	st.local.u8 	[%rd160], %rs2230;
	mov.u32 	%r178, _ZZ6expandP5BoardS0_iE1B;
	add.s32 	%r179, %r178, %r88;
	mad.lo.s32 	%r180, %r330, 704, %r179;
	ld.local.u8 	%rs2231, [%rd2];
	ld.local.u8 	%rs2232, [%rd2+1];
	ld.local.u8 	%rs2233, [%rd2+2];
	ld.local.u8 	%rs2234, [%rd2+3];
	ld.local.u8 	%rs2235, [%rd2+4];
	ld.local.u8 	%rs2236, [%rd2+5];
	ld.local.u8 	%rs2237, [%rd2+6];
	ld.local.u8 	%rs2238, [%rd2+7];
	ld.local.u8 	%rs2239, [%rd2+8];
	ld.local.u8 	%rs2240, [%rd2+9];
	ld.local.u8 	%rs2241, [%rd2+10];
	ld.local.u8 	%rs2242, [%rd2+11];
	ld.local.u8 	%rs2243, [%rd2+12];
	ld.local.u8 	%rs2244, [%rd2+13];
	ld.local.u8 	%rs2245, [%rd2+14];
	ld.local.u8 	%rs2246, [%rd2+15];
	ld.local.u8 	%rs2247, [%rd2+16];
	ld.local.u8 	%rs2248, [%rd2+17];
	ld.local.u8 	%rs2249, [%rd2+18];
	ld.local.u8 	%rs2250, [%rd2+19];
	ld.local.u8 	%rs2251, [%rd2+20];
	ld.local.u8 	%rs2252, [%rd2+21];
	ld.local.u8 	%rs2253, [%rd2+22];
	ld.local.u8 	%rs2254, [%rd2+23];
	ld.local.u8 	%rs2255, [%rd2+24];
	ld.local.u8 	%rs2256, [%rd2+25];
	ld.local.u8 	%rs2257, [%rd2+26];
	ld.local.u8 	%rs2258, [%rd2+27];
	ld.local.u8 	%rs2259, [%rd2+28];
	ld.local.u8 	%rs2260, [%rd2+29];
	ld.local.u8 	%rs2261, [%rd2+30];
	ld.local.u8 	%rs2262, [%rd2+31];
	st.shared.u8 	[%r180], %rs2231;
	st.shared.u8 	[%r180+1], %rs2232;
	st.shared.u8 	[%r180+2], %rs2233;
	st.shared.u8 	[%r180+3], %rs2234;
	st.shared.u8 	[%r180+4], %rs2235;
	st.shared.u8 	[%r180+5], %rs2236;
	st.shared.u8 	[%r180+6], %rs2237;
	st.shared.u8 	[%r180+7], %rs2238;
	st.shared.u8 	[%r180+8], %rs2239;
	st.shared.u8 	[%r180+9], %rs2240;
	st.shared.u8 	[%r180+10], %rs2241;
	st.shared.u8 	[%r180+11], %rs2242;
	st.shared.u8 	[%r180+12], %rs2243;
	st.shared.u8 	[%r180+13], %rs2244;
	st.shared.u8 	[%r180+14], %rs2245;
	st.shared.u8 	[%r180+15], %rs2246;
	st.shared.u8 	[%r180+16], %rs2247;
	st.shared.u8 	[%r180+17], %rs2248;
	st.shared.u8 	[%r180+18], %rs2249;
	st.shared.u8 	[%r180+19], %rs2250;
	st.shared.u8 	[%r180+20], %rs2251;
	st.shared.u8 	[%r180+21], %rs2252;
	st.shared.u8 	[%r180+22], %rs2253;
	st.shared.u8 	[%r180+23], %rs2254;
	st.shared.u8 	[%r180+24], %rs2255;
	st.shared.u8 	[%r180+25], %rs2256;
	st.shared.u8 	[%r180+26], %rs2257;
	st.shared.u8 	[%r180+27], %rs2258;
	st.shared.u8 	[%r180+28], %rs2259;
	st.shared.u8 	[%r180+29], %rs2260;
	st.shared.u8 	[%r180+30], %rs2261;
	st.shared.u8 	[%r180+31], %rs2262;
	add.s32 	%r330, %r330, 1;
	st.local.u8 	[%rd2], %rs4489;
	st.local.u8 	[%rd2+1], %rs3217;
	st.local.u8 	[%rd2+2], %rs3216;
	st.local.u8 	[%rd2+3], %rs3215;
	st.local.u8 	[%rd2+4], %rs3214;
	st.local.u8 	[%rd2+5], %rs3213;
	st.local.u8 	[%rd2+6], %rs3212;
	st.local.u8 	[%rd2+7], %rs3211;
	st.local.u8 	[%rd2+8], %rs3210;
	st.local.u8 	[%rd2+9], %rs3209;
	st.local.u8 	[%rd2+10], %rs3208;
	st.local.u8 	[%rd2+11], %rs3207;
	st.local.u8 	[%rd2+12], %rs3206;
	st.local.u8 	[%rd2+13], %rs3205;
	st.local.u8 	[%rd2+14], %rs3204;
	st.local.u8 	[%rd2+15], %rs3203;
	st.local.u8 	[%rd2+16], %rs3202;
	st.local.u8 	[%rd2+17], %rs3201;
	st.local.u8 	[%rd2+18], %rs3200;
	st.local.u8 	[%rd2+19], %rs3199;
	st.local.u8 	[%rd2+20], %rs3198;
	st.local.u8 	[%rd2+21], %rs3197;
	st.local.u8 	[%rd2+22], %rs3196;
	st.local.u8 	[%rd2+23], %rs3195;
	st.local.u8 	[%rd2+24], %rs3194;
	st.local.u8 	[%rd2+25], %rs3193;
	st.local.u8 	[%rd2+26], %rs3192;
	st.local.u8 	[%rd2+27], %rs3191;
	st.local.u8 	[%rd2+28], %rs3190;
	st.local.u8 	[%rd2+29], %rs3189;
	st.local.u8 	[%rd2+30], %rs3188;
	st.local.u8 	[%rd2+31], %rs3187;
$L__BB1_100:
	@%p97 bra 	$L__BB1_104;
	ld.local.u8 	%rs2263, [%rd10+-8];
	setp.lt.u16 	%p114, %rs2263, 5;
	@%p114 bra 	$L__BB1_104;
	ld.local.u8 	%rs2264, [%rd3+-10];
	setp.ne.s16 	%p115, %rs2264, 0;
	@%p115 bra 	$L__BB1_104;
	add.s64 	%rd172, %rd27, %rd23;
	ld.local.u8 	%rs2265, [%rd172];
	st.local.u8 	[%rd172+-10], %rs2265;
	mov.b16 	%rs2266, 0;
	st.local.u8 	[%rd172], %rs2266;
	add.s64 	%rd174, %rd27, %rd90;
	st.local.u8 	[%rd174+-8], %rs2266;
	mad.lo.s32 	%r187, %r330, 704, %r2;
	ld.local.u8 	%rs2267, [%rd2];
	ld.local.u8 	%rs2268, [%rd2+1];
	ld.local.u8 	%rs2269, [%rd2+2];
	ld.local.u8 	%rs2270, [%rd2+3];
	ld.local.u8 	%rs2271, [%rd2+4];
	ld.local.u8 	%rs2272, [%rd2+5];
	ld.local.u8 	%rs2273, [%rd2+6];
	ld.local.u8 	%rs2274, [%rd2+7];
	ld.local.u8 	%rs2275, [%rd2+8];
	ld.local.u8 	%rs2276, [%rd2+9];
	ld.local.u8 	%rs2277, [%rd2+10];
	ld.local.u8 	%rs2278, [%rd2+11];
	ld.local.u8 	%rs2279, [%rd2+12];
	ld.local.u8 	%rs2280, [%rd2+13];
	ld.local.u8 	%rs2281, [%rd2+14];
	ld.local.u8 	%rs2282, [%rd2+15];
	ld.local.u8 	%rs2283, [%rd2+16];
	ld.local.u8 	%rs2284, [%rd2+17];
	ld.local.u8 	%rs2285, [%rd2+18];
	ld.local.u8 	%rs2286, [%rd2+19];
	ld.local.u8 	%rs2287, [%rd2+20];
	ld.local.u8 	%rs2288, [%rd2+21];
	ld.local.u8 	%rs2289, [%rd2+22];
	ld.local.u8 	%rs2290, [%rd2+23];
	ld.local.u8 	%rs2291, [%rd2+24];
	ld.local.u8 	%rs2292, [%rd2+25];
	ld.local.u8 	%rs2293, [%rd2+26];
	ld.local.u8 	%rs2294, [%rd2+27];
	ld.local.u8 	%rs2295, [%rd2+28];
	ld.local.u8 	%rs2296, [%rd2+29];
	ld.local.u8 	%rs2297, [%rd2+30];
	ld.local.u8 	%rs2298, [%rd2+31];
	st.shared.u8 	[%r187], %rs2267;
	st.shared.u8 	[%r187+1], %rs2268;
	st.shared.u8 	[%r187+2], %rs2269;
	st.shared.u8 	[%r187+3], %rs2270;
	st.shared.u8 	[%r187+4], %rs2271;
	st.shared.u8 	[%r187+5], %rs2272;
	st.shared.u8 	[%r187+6], %rs2273;
	st.shared.u8 	[%r187+7], %rs2274;
	st.shared.u8 	[%r187+8], %rs2275;
	st.shared.u8 	[%r187+9], %rs2276;
	st.shared.u8 	[%r187+10], %rs2277;
	st.shared.u8 	[%r187+11], %rs2278;
	st.shared.u8 	[%r187+12], %rs2279;
	st.shared.u8 	[%r187+13], %rs2280;
	st.shared.u8 	[%r187+14], %rs2281;
	st.shared.u8 	[%r187+15], %rs2282;
	st.shared.u8 	[%r187+16], %rs2283;
	st.shared.u8 	[%r187+17], %rs2284;
	st.shared.u8 	[%r187+18], %rs2285;
	st.shared.u8 	[%r187+19], %rs2286;
	st.shared.u8 	[%r187+20], %rs2287;
	st.shared.u8 	[%r187+21], %rs2288;
	st.shared.u8 	[%r187+22], %rs2289;
	st.shared.u8 	[%r187+23], %rs2290;
	st.shared.u8 	[%r187+24], %rs2291;
	st.shared.u8 	[%r187+25], %rs2292;
	st.shared.u8 	[%r187+26], %rs2293;
	st.shared.u8 	[%r187+27], %rs2294;
	st.shared.u8 	[%r187+28], %rs2295;
	st.shared.u8 	[%r187+29], %rs2296;
	st.shared.u8 	[%r187+30], %rs2297;
	st.shared.u8 	[%r187+31], %rs2298;
	add.s32 	%r330, %r330, 1;
	st.local.u8 	[%rd2], %rs4489;
	st.local.u8 	[%rd2+1], %rs3217;
	st.local.u8 	[%rd2+2], %rs3216;
	st.local.u8 	[%rd2+3], %rs3215;
	st.local.u8 	[%rd2+4], %rs3214;
	st.local.u8 	[%rd2+5], %rs3213;
	st.local.u8 	[%rd2+6], %rs3212;
	st.local.u8 	[%rd2+7], %rs3211;
	st.local.u8 	[%rd2+8], %rs3210;
	st.local.u8 	[%rd2+9], %rs3209;
	st.local.u8 	[%rd2+10], %rs3208;
	st.local.u8 	[%rd2+11], %rs3207;
	st.local.u8 	[%rd2+12], %rs3206;
	st.local.u8 	[%rd2+13], %rs3205;
	st.local.u8 	[%rd2+14], %rs3204;
	st.local.u8 	[%rd2+15], %rs3203;
	st.local.u8 	[%rd2+16], %rs3202;
	st.local.u8 	[%rd2+17], %rs3201;
	st.local.u8 	[%rd2+18], %rs3200;
	st.local.u8 	[%rd2+19], %rs3199;
	st.local.u8 	[%rd2+20], %rs3198;
	st.local.u8 	[%rd2+21], %rs3197;
	st.local.u8 	[%rd2+22], %rs3196;
	st.local.u8 	[%rd2+23], %rs3195;
	st.local.u8 	[%rd2+24], %rs3194;
	st.local.u8 	[%rd2+25], %rs3193;
	st.local.u8 	[%rd2+26], %rs3192;
	st.local.u8 	[%rd2+27], %rs3191;
	st.local.u8 	[%rd2+28], %rs3190;
	st.local.u8 	[%rd2+29], %rs3189;
	st.local.u8 	[%rd2+30], %rs3188;
	st.local.u8 	[%rd2+31], %rs3187;
$L__BB1_104:
	@%p99 bra 	$L__BB1_108;
	ld.local.u8 	%rs2299, [%rd10];
	setp.lt.u16 	%p117, %rs2299, 5;
	@%p117 bra 	$L__BB1_108;
	ld.local.u8 	%rs2300, [%rd3+6];
	setp.ne.s16 	%p118, %rs2300, 0;
	@%p118 bra 	$L__BB1_108;
	add.s64 	%rd186, %rd27, %rd23;
	ld.local.u8 	%rs2301, [%rd186];
	st.local.u8 	[%rd186+6], %rs2301;
	mov.b16 	%rs2302, 0;
	st.local.u8 	[%rd186], %rs2302;
	add.s64 	%rd188, %rd27, %rd90;
	st.local.u8 	[%rd188], %rs2302;
	mad.lo.s32 	%r194, %r330, 704, %r2;
	ld.local.u8 	%rs2303, [%rd2];
	ld.local.u8 	%rs2304, [%rd2+1];
	ld.local.u8 	%rs2305, [%rd2+2];
	ld.local.u8 	%rs2306, [%rd2+3];
	ld.local.u8 	%rs2307, [%rd2+4];
	ld.local.u8 	%rs2308, [%rd2+5];
	ld.local.u8 	%rs2309, [%rd2+6];
	ld.local.u8 	%rs2310, [%rd2+7];
	ld.local.u8 	%rs2311, [%rd2+8];
	ld.local.u8 	%rs2312, [%rd2+9];
	ld.local.u8 	%rs2313, [%rd2+10];
	ld.local.u8 	%rs2314, [%rd2+11];
	ld.local.u8 	%rs2315, [%rd2+12];
	ld.local.u8 	%rs2316, [%rd2+13];
	ld.local.u8 	%rs2317, [%rd2+14];
	ld.local.u8 	%rs2318, [%rd2+15];
	ld.local.u8 	%rs2319, [%rd2+16];
	ld.local.u8 	%rs2320, [%rd2+17];
	ld.local.u8 	%rs2321, [%rd2+18];
	ld.local.u8 	%rs2322, [%rd2+19];
	ld.local.u8 	%rs2323, [%rd2+20];
	ld.local.u8 	%rs2324, [%rd2+21];
	ld.local.u8 	%rs2325, [%rd2+22];
	ld.local.u8 	%rs2326, [%rd2+23];
	ld.local.u8 	%rs2327, [%rd2+24];
	ld.local.u8 	%rs2328, [%rd2+25];
	ld.local.u8 	%rs2329, [%rd2+26];
	ld.local.u8 	%rs2330, [%rd2+27];
	ld.local.u8 	%rs2331, [%rd2+28];
	ld.local.u8 	%rs2332, [%rd2+29];
	ld.local.u8 	%rs2333, [%rd2+30];
	ld.local.u8 	%rs2334, [%rd2+31];
	st.shared.u8 	[%r194], %rs2303;
	st.shared.u8 	[%r194+1], %rs2304;
	st.shared.u8 	[%r194+2], %rs2305;
	st.shared.u8 	[%r194+3], %rs2306;
	st.shared.u8 	[%r194+4], %rs2307;
	st.shared.u8 	[%r194+5], %rs2308;
	st.shared.u8 	[%r194+6], %rs2309;
	st.shared.u8 	[%r194+7], %rs2310;
	st.shared.u8 	[%r194+8], %rs2311;
	st.shared.u8 	[%r194+9], %rs2312;
	st.shared.u8 	[%r194+10], %rs2313;
	st.shared.u8 	[%r194+11], %rs2314;
	st.shared.u8 	[%r194+12], %rs2315;
	st.shared.u8 	[%r194+13], %rs2316;
	st.shared.u8 	[%r194+14], %rs2317;
	st.shared.u8 	[%r194+15], %rs2318;
	st.shared.u8 	[%r194+16], %rs2319;
	st.shared.u8 	[%r194+17], %rs2320;
	st.shared.u8 	[%r194+18], %rs2321;
	st.shared.u8 	[%r194+19], %rs2322;
	st.shared.u8 	[%r194+20], %rs2323;
	st.shared.u8 	[%r194+21], %rs2324;
	st.shared.u8 	[%r194+22], %rs2325;
	st.shared.u8 	[%r194+23], %rs2326;
	st.shared.u8 	[%r194+24], %rs2327;
	st.shared.u8 	[%r194+25], %rs2328;
	st.shared.u8 	[%r194+26], %rs2329;
	st.shared.u8 	[%r194+27], %rs2330;
	st.shared.u8 	[%r194+28], %rs2331;
	st.shared.u8 	[%r194+29], %rs2332;
	st.shared.u8 	[%r194+30], %rs2333;
	st.shared.u8 	[%r194+31], %rs2334;
	add.s32 	%r330, %r330, 1;
	st.local.u8 	[%rd2], %rs4489;
	st.local.u8 	[%rd2+1], %rs3217;
	st.local.u8 	[%rd2+2], %rs3216;
	st.local.u8 	[%rd2+3], %rs3215;
	st.local.u8 	[%rd2+4], %rs3214;
	st.local.u8 	[%rd2+5], %rs3213;
	st.local.u8 	[%rd2+6], %rs3212;
	st.local.u8 	[%rd2+7], %rs3211;
	st.local.u8 	[%rd2+8], %rs3210;
	st.local.u8 	[%rd2+9], %rs3209;
	st.local.u8 	[%rd2+10], %rs3208;
	st.local.u8 	[%rd2+11], %rs3207;
	st.local.u8 	[%rd2+12], %rs3206;
	st.local.u8 	[%rd2+13], %rs3205;
	st.local.u8 	[%rd2+14], %rs3204;
	st.local.u8 	[%rd2+15], %rs3203;
	st.local.u8 	[%rd2+16], %rs3202;
	st.local.u8 	[%rd2+17], %rs3201;
	st.local.u8 	[%rd2+18], %rs3200;
	st.local.u8 	[%rd2+19], %rs3199;
	st.local.u8 	[%rd2+20], %rs3198;
	st.local.u8 	[%rd2+21], %rs3197;
	st.local.u8 	[%rd2+22], %rs3196;
	st.local.u8 	[%rd2+23], %rs3195;
	st.local.u8 	[%rd2+24], %rs3194;
	st.local.u8 	[%rd2+25], %rs3193;
	st.local.u8 	[%rd2+26], %rs3192;
	st.local.u8 	[%rd2+27], %rs3191;
	st.local.u8 	[%rd2+28], %rs3190;
	st.local.u8 	[%rd2+29], %rs3189;
	st.local.u8 	[%rd2+30], %rs3188;
	st.local.u8 	[%rd2+31], %rs3187;
$L__BB1_108:
	add.s32 	%r322, %r322, 1;
	setp.ne.s32 	%p119, %r322, 8;
	@%p119 bra 	$L__BB1_38;
	setp.ne.s32 	%p120, %r5, 4;
	mov.u32 	%r321, %r5;
	@%p120 bra 	$L__BB1_37;
$L__BB1_110:
	bar.sync 	0;
	ld.shared.u8 	%rs2335, [%r2];
	setp.ne.s16 	%p121, %rs2335, %rs4489;
	@%p121 bra 	$L__BB1_210;
	ld.shared.u8 	%rs4552, [%r2+1];
	ld.const.u8 	%rs2337, [bad_board+1];
	setp.ne.s16 	%p122, %rs4552, %rs2337;
	@%p122 bra 	$L__BB1_210;
	ld.shared.u8 	%rs4551, [%r2+2];
	ld.const.u8 	%rs2338, [bad_board+2];
	setp.ne.s16 	%p123, %rs4551, %rs2338;
	@%p123 bra 	$L__BB1_210;
	ld.shared.u8 	%rs4550, [%r2+3];
	ld.const.u8 	%rs2339, [bad_board+3];
	setp.ne.s16 	%p124, %rs4550, %rs2339;
	@%p124 bra 	$L__BB1_210;
	ld.shared.u8 	%rs4549, [%r2+4];
	ld.const.u8 	%rs2340, [bad_board+4];
	setp.ne.s16 	%p125, %rs4549, %rs2340;
	@%p125 bra 	$L__BB1_210;
	ld.shared.u8 	%rs4548, [%r2+5];
	ld.const.u8 	%rs2341, [bad_board+5];
	setp.ne.s16 	%p126, %rs4548, %rs2341;
	@%p126 bra 	$L__BB1_210;
	ld.shared.u8 	%rs4547, [%r2+6];
	ld.const.u8 	%rs2342, [bad_board+6];
	setp.ne.s16 	%p127, %rs4547, %rs2342;
	@%p127 bra 	$L__BB1_210;
	ld.shared.u8 	%rs4546, [%r2+7];
	ld.const.u8 	%rs2343, [bad_board+7];
	setp.ne.s16 	%p128, %rs4546, %rs2343;
	@%p128 bra 	$L__BB1_210;
	ld.shared.u8 	%rs4545, [%r2+8];
	ld.const.u8 	%rs2344, [bad_board+8];
	setp.ne.s16 	%p129, %rs4545, %rs2344;
	@%p129 bra 	$L__BB1_210;
	ld.shared.u8 	%rs4544, [%r2+9];
	ld.const.u8 	%rs2345, [bad_board+9];
	setp.ne.s16 	%p130, %rs4544, %rs2345;
	@%p130 bra 	$L__BB1_210;
	ld.shared.u8 	%rs4543, [%r2+10];
	ld.const.u8 	%rs2346, [bad_board+10];
	setp.ne.s16 	%p131, %rs4543, %rs2346;
	@%p131 bra 	$L__BB1_210;
	ld.shared.u8 	%rs4542, [%r2+11];
	ld.const.u8 	%rs2347, [bad_board+11];
	setp.ne.s16 	%p132, %rs4542, %rs2347;
	@%p132 bra 	$L__BB1_210;
	ld.shared.u8 	%rs4541, [%r2+12];
	ld.const.u8 	%rs2348, [bad_board+12];
	setp.ne.s16 	%p133, %rs4541, %rs2348;
	@%p133 bra 	$L__BB1_210;
	ld.shared.u8 	%rs4540, [%r2+13];
	ld.const.u8 	%rs2349, [bad_board+13];
	setp.ne.s16 	%p134, %rs4540, %rs2349;
	@%p134 bra 	$L__BB1_210;
	ld.shared.u8 	%rs4539, [%r2+14];
	ld.const.u8 	%rs2350, [bad_board+14];
	setp.ne.s16 	%p135, %rs4539, %rs2350;
	@%p135 bra 	$L__BB1_210;
	ld.shared.u8 	%rs4538, [%r2+15];
	ld.const.u8 	%rs2351, [bad_board+15];
	setp.ne.s16 	%p136, %rs4538, %rs2351;
	@%p136 bra 	$L__BB1_210;
	ld.shared.u8 	%rs4537, [%r2+16];
	ld.const.u8 	%rs2352, [bad_board+16];
	setp.ne.s16 	%p137, %rs4537, %rs2352;
	@%p137 bra 	$L__BB1_210;
	ld.shared.u8 	%rs4536, [%r2+17];
	ld.const.u8 	%rs2353, [bad_board+17];
	setp.ne.s16 	%p138, %rs4536, %rs2353;
	@%p138 bra 	$L__BB1_210;
	ld.shared.u8 	%rs4535, [%r2+18];
	ld.const.u8 	%rs2354, [bad_board+18];
	setp.ne.s16 	%p139, %rs4535, %rs2354;
	@%p139 bra 	$L__BB1_210;
	ld.shared.u8 	%rs4534, [%r2+19];
	ld.const.u8 	%rs2355, [bad_board+19];
	setp.ne.s16 	%p140, %rs4534, %rs2355;
	@%p140 bra 	$L__BB1_210;
	ld.shared.u8 	%rs4533, [%r2+20];
	ld.const.u8 	%rs2356, [bad_board+20];
	setp.ne.s16 	%p141, %rs4533, %rs2356;
	@%p141 bra 	$L__BB1_210;
	ld.shared.u8 	%rs4532, [%r2+21];
	ld.const.u8 	%rs2357, [bad_board+21];
	setp.ne.s16 	%p142, %rs4532, %rs2357;
	@%p142 bra 	$L__BB1_210;
	ld.shared.u8 	%rs4531, [%r2+22];
	ld.const.u8 	%rs2358, [bad_board+22];
	setp.ne.s16 	%p143, %rs4531, %rs2358;
	@%p143 bra 	$L__BB1_210;
	ld.shared.u8 	%rs4530, [%r2+23];
	ld.const.u8 	%rs2359, [bad_board+23];
	setp.ne.s16 	%p144, %rs4530, %rs2359;
	@%p144 bra 	$L__BB1_210;
	ld.shared.u8 	%rs4529, [%r2+24];
	ld.const.u8 	%rs2360, [bad_board+24];
	setp.ne.s16 	%p145, %rs4529, %rs2360;
	@%p145 bra 	$L__BB1_210;
	ld.shared.u8 	%rs4528, [%r2+25];
	ld.const.u8 	%rs2361, [bad_board+25];
	setp.ne.s16 	%p146, %rs4528, %rs2361;
	@%p146 bra 	$L__BB1_210;
	ld.shared.u8 	%rs4527, [%r2+26];
	ld.const.u8 	%rs2362, [bad_board+26];
	setp.ne.s16 	%p147, %rs4527, %rs2362;
	@%p147 bra 	$L__BB1_210;
	ld.shared.u8 	%rs4526, [%r2+27];
	ld.const.u8 	%rs2363, [bad_board+27];
	setp.ne.s16 	%p148, %rs4526, %rs2363;
	@%p148 bra 	$L__BB1_210;
	ld.shared.u8 	%rs4525, [%r2+28];
	ld.const.u8 	%rs2364, [bad_board+28];
	setp.ne.s16 	%p149, %rs4525, %rs2364;
	@%p149 bra 	$L__BB1_210;
	ld.shared.u8 	%rs4524, [%r2+29];
	ld.const.u8 	%rs2365, [bad_board+29];
	setp.ne.s16 	%p150, %rs4524, %rs2365;
	@%p150 bra 	$L__BB1_210;
	ld.shared.u8 	%rs4523, [%r2+30];
	ld.const.u8 	%rs2366, [bad_board+30];
	setp.ne.s16 	%p151, %rs4523, %rs2366;
	@%p151 bra 	$L__BB1_210;
	ld.shared.u8 	%rs4522, [%r2+31];
	ld.const.u8 	%rs2367, [bad_board+31];
	setp.ne.s16 	%p152, %rs4522, %rs2367;
	@%p152 bra 	$L__BB1_210;
	st.local.u8 	[%rd1], %rs4489;
	st.local.u8 	[%rd1+1], %rs4552;
	st.local.u8 	[%rd1+2], %rs4551;
	st.local.u8 	[%rd1+3], %rs4550;
	st.local.u8 	[%rd1+4], %rs4549;
	st.local.u8 	[%rd1+5], %rs4548;
	st.local.u8 	[%rd1+6], %rs4547;
	st.local.u8 	[%rd1+7], %rs4546;
	st.local.u8 	[%rd1+8], %rs4545;
	st.local.u8 	[%rd1+9], %rs4544;
	st.local.u8 	[%rd1+10], %rs4543;
	st.local.u8 	[%rd1+11], %rs4542;
	st.local.u8 	[%rd1+12], %rs4541;
	st.local.u8 	[%rd1+13], %rs4540;
	st.local.u8 	[%rd1+14], %rs4539;
	st.local.u8 	[%rd1+15], %rs4538;
	st.local.u8 	[%rd1+16], %rs4537;
	st.local.u8 	[%rd1+17], %rs4536;
	st.local.u8 	[%rd1+18], %rs4535;
	st.local.u8 	[%rd1+19], %rs4534;
	st.local.u8 	[%rd1+20], %rs4533;
	st.local.u8 	[%rd1+21], %rs4532;
	st.local.u8 	[%rd1+22], %rs4531;
	st.local.u8 	[%rd1+23], %rs4530;
	st.local.u8 	[%rd1+24], %rs4529;
	st.local.u8 	[%rd1+25], %rs4528;
	st.local.u8 	[%rd1+26], %rs4527;
	st.local.u8 	[%rd1+27], %rs4526;
	st.local.u8 	[%rd1+28], %rs4525;
	st.local.u8 	[%rd1+29], %rs4524;
	st.local.u8 	[%rd1+30], %rs4523;
	st.local.u8 	[%rd1+31], %rs4522;
	st.local.u8 	[%rd2], %rs4489;
	st.local.u8 	[%rd2+1], %rs4552;
	st.local.u8 	[%rd2+2], %rs4551;
	st.local.u8 	[%rd2+3], %rs4550;
	st.local.u8 	[%rd2+4], %rs4549;
	st.local.u8 	[%rd2+5], %rs4548;
	st.local.u8 	[%rd2+6], %rs4547;
	st.local.u8 	[%rd2+7], %rs4546;
	st.local.u8 	[%rd2+8], %rs4545;
	st.local.u8 	[%rd2+9], %rs4544;
	st.local.u8 	[%rd2+10], %rs4543;
	st.local.u8 	[%rd2+11], %rs4542;
	st.local.u8 	[%rd2+12], %rs4541;
	st.local.u8 	[%rd2+13], %rs4540;
	st.local.u8 	[%rd2+14], %rs4539;
	st.local.u8 	[%rd2+15], %rs4538;
	st.local.u8 	[%rd2+16], %rs4537;
	st.local.u8 	[%rd2+17], %rs4536;
	st.local.u8 	[%rd2+18], %rs4535;
	st.local.u8 	[%rd2+19], %rs4534;
	st.local.u8 	[%rd2+20], %rs4533;
	st.local.u8 	[%rd2+21], %rs4532;
	st.local.u8 	[%rd2+22], %rs4531;
	st.local.u8 	[%rd2+23], %rs4530;
	st.local.u8 	[%rd2+24], %rs4529;
	st.local.u8 	[%rd2+25], %rs4528;
	st.local.u8 	[%rd2+26], %rs4527;
	st.local.u8 	[%rd2+27], %rs4526;
	st.local.u8 	[%rd2+28], %rs4525;
	st.local.u8 	[%rd2+29], %rs4524;
	st.local.u8 	[%rd2+30], %rs4523;
	st.local.u8 	[%rd2+31], %rs4522;
	mov.b32 	%r339, 0;
	mov.u32 	%r358, %r339;
$L__BB1_143:
	add.s32 	%r45, %r339, 1;
	mov.b32 	%r341, 0;
	mul.wide.u32 	%rd190, %r339, 8;
	add.s64 	%rd191, %rd1, %rd190;
	add.s64 	%rd11, %rd2, %rd190;
$L__BB1_144:
	cvt.u64.u32 	%rd189, %r341;
	add.s64 	%rd192, %rd191, %rd189;
	ld.local.u8 	%rs724, [%rd192];
	or.b16  	%rs2368, %rs724, 2;
	setp.eq.s16 	%p153, %rs2368, 7;
	@%p153 bra 	$L__BB1_145;
	bra.uni 	$L__BB1_179;
$L__BB1_145:
	setp.eq.s32 	%p154, %r339, 3;
	and.b32  	%r48, %r341, 1;
	setp.eq.s32 	%p155, %r48, 0;
	or.pred  	%p156, %p154, %p155;
	@%p156 bra 	$L__BB1_151;
	add.s32 	%r200, %r341, -1;
	cvt.u64.u32 	%rd195, %r200;
	add.s64 	%rd196, %rd191, %rd195;
	ld.local.u8 	%rs2369, [%rd196+8];
	setp.ne.s16 	%p159, %rs2369, 0;
	@%p159 bra 	$L__BB1_152;
	setp.ne.s32 	%p160, %r341, 1;
	@%p160 bra 	$L__BB1_149;
	mov.b16 	%rs2371, 7;
	st.local.u8 	[%rd11+8], %rs2371;
	bra.uni 	$L__BB1_150;
$L__BB1_149:
	add.s64 	%rd199, %rd11, %rd189;
	ld.local.u8 	%rs2370, [%rd199];
	add.s64 	%rd201, %rd11, %rd195;
	st.local.u8 	[%rd201+8], %rs2370;
$L__BB1_150:
	cvt.u64.u32 	%rd202, %r341;
	add.s64 	%rd205, %rd11, %rd202;
	mov.b16 	%rs2372, 0;
	st.local.u8 	[%rd205], %rs2372;
	shl.b32 	%r202, %r358, 5;
	mov.u32 	%r203, %tid.x;
	shl.b32 	%r204, %r203, 5;
	mov.u32 	%r205, _ZZ6expandP5BoardS0_iE1B;
	add.s32 	%r206, %r205, %r204;
	add.s32 	%r207, %r206, %r202;
	ld.local.u8 	%rs2373, [%rd2];
	ld.local.u8 	%rs2374, [%rd2+1];
	ld.local.u8 	%rs2375, [%rd2+2];
	ld.local.u8 	%rs2376, [%rd2+3];
	ld.local.u8 	%rs2377, [%rd2+4];
	ld.local.u8 	%rs2378, [%rd2+5];
	ld.local.u8 	%rs2379, [%rd2+6];
	ld.local.u8 	%rs2380, [%rd2+7];
	ld.local.u8 	%rs2381, [%rd2+8];
	ld.local.u8 	%rs2382, [%rd2+9];
	ld.local.u8 	%rs2383, [%rd2+10];
	ld.local.u8 	%rs2384, [%rd2+11];
	ld.local.u8 	%rs2385, [%rd2+12];
	ld.local.u8 	%rs2386, [%rd2+13];
	ld.local.u8 	%rs2387, [%rd2+14];
	ld.local.u8 	%rs2388, [%rd2+15];
	ld.local.u8 	%rs2389, [%rd2+16];
	ld.local.u8 	%rs2390, [%rd2+17];
	ld.local.u8 	%rs2391, [%rd2+18];
	ld.local.u8 	%rs2392, [%rd2+19];
	ld.local.u8 	%rs2393, [%rd2+20];
	ld.local.u8 	%rs2394, [%rd2+21];
	ld.local.u8 	%rs2395, [%rd2+22];
	ld.local.u8 	%rs2396, [%rd2+23];
	ld.local.u8 	%rs2397, [%rd2+24];
	ld.local.u8 	%rs2398, [%rd2+25];
	ld.local.u8 	%rs2399, [%rd2+26];
	ld.local.u8 	%rs2400, [%rd2+27];
	ld.local.u8 	%rs2401, [%rd2+28];
	ld.local.u8 	%rs2402, [%rd2+29];
	ld.local.u8 	%rs2403, [%rd2+30];
	ld.local.u8 	%rs2404, [%rd2+31];
	st.shared.u8 	[%r207], %rs2373;
	st.shared.u8 	[%r207+1], %rs2374;
	st.shared.u8 	[%r207+2], %rs2375;
	st.shared.u8 	[%r207+3], %rs2376;
	st.shared.u8 	[%r207+4], %rs2377;
	st.shared.u8 	[%r207+5], %rs2378;
	st.shared.u8 	[%r207+6], %rs2379;
	st.shared.u8 	[%r207+7], %rs2380;
	st.shared.u8 	[%r207+8], %rs2381;
	st.shared.u8 	[%r207+9], %rs2382;
	st.shared.u8 	[%r207+10], %rs2383;
	st.shared.u8 	[%r207+11], %rs2384;
	st.shared.u8 	[%r207+12], %rs2385;
	st.shared.u8 	[%r207+13], %rs2386;
	st.shared.u8 	[%r207+14], %rs2387;
	st.shared.u8 	[%r207+15], %rs2388;
	st.shared.u8 	[%r207+16], %rs2389;
	st.shared.u8 	[%r207+17], %rs2390;
	st.shared.u8 	[%r207+18], %rs2391;
	st.shared.u8 	[%r207+19], %rs2392;
	st.shared.u8 	[%r207+20], %rs2393;
	st.shared.u8 	[%r207+21], %rs2394;
	st.shared.u8 	[%r207+22], %rs2395;
	st.shared.u8 	[%r207+23], %rs2396;
	st.shared.u8 	[%r207+24], %rs2397;
	st.shared.u8 	[%r207+25], %rs2398;
	st.shared.u8 	[%r207+26], %rs2399;
	st.shared.u8 	[%r207+27], %rs2400;
	st.shared.u8 	[%r207+28], %rs2401;
	st.shared.u8 	[%r207+29], %rs2402;
	st.shared.u8 	[%r207+30], %rs2403;
	st.shared.u8 	[%r207+31], %rs2404;
	add.s32 	%r358, %r358, 1;
	st.local.u8 	[%rd2], %rs4489;
	st.local.u8 	[%rd2+1], %rs4552;
	st.local.u8 	[%rd2+2], %rs4551;
	st.local.u8 	[%rd2+3], %rs4550;
	st.local.u8 	[%rd2+4], %rs4549;
	st.local.u8 	[%rd2+5], %rs4548;
	st.local.u8 	[%rd2+6], %rs4547;
	st.local.u8 	[%rd2+7], %rs4546;
	st.local.u8 	[%rd2+8], %rs4545;
	st.local.u8 	[%rd2+9], %rs4544;
	st.local.u8 	[%rd2+10], %rs4543;
	st.local.u8 	[%rd2+11], %rs4542;
	st.local.u8 	[%rd2+12], %rs4541;
	st.local.u8 	[%rd2+13], %rs4540;
	st.local.u8 	[%rd2+14], %rs4539;
	st.local.u8 	[%rd2+15], %rs4538;
	st.local.u8 	[%rd2+16], %rs4537;
	st.local.u8 	[%rd2+17], %rs4536;
	st.local.u8 	[%rd2+18], %rs4535;
	st.local.u8 	[%rd2+19], %rs4534;
	st.local.u8 	[%rd2+20], %rs4533;
	st.local.u8 	[%rd2+21], %rs4532;
	st.local.u8 	[%rd2+22], %rs4531;
	st.local.u8 	[%rd2+23], %rs4530;
	st.local.u8 	[%rd2+24], %rs4529;
	st.local.u8 	[%rd2+25], %rs4528;
	st.local.u8 	[%rd2+26], %rs4527;
	st.local.u8 	[%rd2+27], %rs4526;
	st.local.u8 	[%rd2+28], %rs4525;
	st.local.u8 	[%rd2+29], %rs4524;
	st.local.u8 	[%rd2+30], %rs4523;
	st.local.u8 	[%rd2+31], %rs4522;
	bra.uni 	$L__BB1_152;
$L__BB1_151:
	mov.pred 	%p233, -1;
	@%p155 bra 	$L__BB1_157;
$L__BB1_152:
	add.s32 	%r208, %r341, -1;
	cvt.u64.u32 	%rd208, %r208;
	add.s64 	%rd209, %rd191, %rd208;
	ld.local.u8 	%rs2405, [%rd209];
	setp.ne.s16 	%p162, %rs2405, 0;
	mov.pred 	%p233, 0;
	@%p162 bra 	$L__BB1_157;
	setp.ne.s32 	%p163, %r341, 1;
	@%p163 bra 	$L__BB1_155;
	mov.b16 	%rs2407, 7;
	st.local.u8 	[%rd11+8], %rs2407;
	bra.uni 	$L__BB1_156;
$L__BB1_155:
	cvt.u64.u32 	%rd211, %r341;
	add.s64 	%rd212, %rd11, %rd211;
	ld.local.u8 	%rs2406, [%rd212];
	add.s64 	%rd214, %rd11, %rd208;
	st.local.u8 	[%rd214], %rs2406;
$L__BB1_156:
	cvt.u64.u32 	%rd215, %r341;
	add.s64 	%rd218, %rd11, %rd215;
	mov.b16 	%rs2408, 0;
	st.local.u8 	[%rd218], %rs2408;
	shl.b32 	%r210, %r358, 5;
	mov.u32 	%r211, %tid.x;
	shl.b32 	%r212, %r211, 5;
	mov.u32 	%r213, _ZZ6expandP5BoardS0_iE1B;
	add.s32 	%r214, %r213, %r212;
	add.s32 	%r215, %r214, %r210;
	ld.local.u8 	%rs2409, [%rd2];
	ld.local.u8 	%rs2410, [%rd2+1];
	ld.local.u8 	%rs2411, [%rd2+2];
	ld.local.u8 	%rs2412, [%rd2+3];
	ld.local.u8 	%rs2413, [%rd2+4];
	ld.local.u8 	%rs2414, [%rd2+5];
	ld.local.u8 	%rs2415, [%rd2+6];
	ld.local.u8 	%rs2416, [%rd2+7];
	ld.local.u8 	%rs2417, [%rd2+8];
	ld.local.u8 	%rs2418, [%rd2+9];
	ld.local.u8 	%rs2419, [%rd2+10];
	ld.local.u8 	%rs2420, [%rd2+11];
	ld.local.u8 	%rs2421, [%rd2+12];
	ld.local.u8 	%rs2422, [%rd2+13];
	ld.local.u8 	%rs2423, [%rd2+14];
	ld.local.u8 	%rs2424, [%rd2+15];
	ld.local.u8 	%rs2425, [%rd2+16];
	ld.local.u8 	%rs2426, [%rd2+17];
	ld.local.u8 	%rs2427, [%rd2+18];
	ld.local.u8 	%rs2428, [%rd2+19];
	ld.local.u8 	%rs2429, [%rd2+20];
	ld.local.u8 	%rs2430, [%rd2+21];
	ld.local.u8 	%rs2431, [%rd2+22];
	ld.local.u8 	%rs2432, [%rd2+23];
	ld.local.u8 	%rs2433, [%rd2+24];
	ld.local.u8 	%rs2434, [%rd2+25];
	ld.local.u8 	%rs2435, [%rd2+26];
	ld.local.u8 	%rs2436, [%rd2+27];
	ld.local.u8 	%rs2437, [%rd2+28];
	ld.local.u8 	%rs2438, [%rd2+29];
	ld.local.u8 	%rs2439, [%rd2+30];
	ld.local.u8 	%rs2440, [%rd2+31];
	st.shared.u8 	[%r215], %rs2409;
	st.shared.u8 	[%r215+1], %rs2410;
	st.shared.u8 	[%r215+2], %rs2411;
	st.shared.u8 	[%r215+3], %rs2412;
	st.shared.u8 	[%r215+4], %rs2413;
	st.shared.u8 	[%r215+5], %rs2414;
	st.shared.u8 	[%r215+6], %rs2415;
	st.shared.u8 	[%r215+7], %rs2416;
	st.shared.u8 	[%r215+8], %rs2417;
	st.shared.u8 	[%r215+9], %rs2418;
	st.shared.u8 	[%r215+10], %rs2419;
	st.shared.u8 	[%r215+11], %rs2420;
	st.shared.u8 	[%r215+12], %rs2421;
	st.shared.u8 	[%r215+13], %rs2422;
	st.shared.u8 	[%r215+14], %rs2423;
	st.shared.u8 	[%r215+15], %rs2424;
	st.shared.u8 	[%r215+16], %rs2425;
	st.shared.u8 	[%r215+17], %rs2426;
	st.shared.u8 	[%r215+18], %rs2427;
	st.shared.u8 	[%r215+19], %rs2428;
	st.shared.u8 	[%r215+20], %rs2429;
	st.shared.u8 	[%r215+21], %rs2430;
	st.shared.u8 	[%r215+22], %rs2431;
	st.shared.u8 	[%r215+23], %rs2432;
	st.shared.u8 	[%r215+24], %rs2433;
	st.shared.u8 	[%r215+25], %rs2434;
	st.shared.u8 	[%r215+26], %rs2435;
	st.shared.u8 	[%r215+27], %rs2436;
	st.shared.u8 	[%r215+28], %rs2437;
	st.shared.u8 	[%r215+29], %rs2438;
	st.shared.u8 	[%r215+30], %rs2439;
	st.shared.u8 	[%r215+31], %rs2440;
	add.s32 	%r358, %r358, 1;
	st.local.u8 	[%rd2], %rs4489;
	st.local.u8 	[%rd2+1], %rs4552;
	st.local.u8 	[%rd2+2], %rs4551;
	st.local.u8 	[%rd2+3], %rs4550;
	st.local.u8 	[%rd2+4], %rs4549;
	st.local.u8 	[%rd2+5], %rs4548;
	st.local.u8 	[%rd2+6], %rs4547;
	st.local.u8 	[%rd2+7], %rs4546;
	st.local.u8 	[%rd2+8], %rs4545;
	st.local.u8 	[%rd2+9], %rs4544;
	st.local.u8 	[%rd2+10], %rs4543;
	st.local.u8 	[%rd2+11], %rs4542;
	st.local.u8 	[%rd2+12], %rs4541;
	st.local.u8 	[%rd2+13], %rs4540;
	st.local.u8 	[%rd2+14], %rs4539;
	st.local.u8 	[%rd2+15], %rs4538;
	st.local.u8 	[%rd2+16], %rs4537;
	st.local.u8 	[%rd2+17], %rs4536;
	st.local.u8 	[%rd2+18], %rs4535;
	st.local.u8 	[%rd2+19], %rs4534;
	st.local.u8 	[%rd2+20], %rs4533;
	st.local.u8 	[%rd2+21], %rs4532;
	st.local.u8 	[%rd2+22], %rs4531;
	st.local.u8 	[%rd2+23], %rs4530;
	st.local.u8 	[%rd2+24], %rs4529;
	st.local.u8 	[%rd2+25], %rs4528;
	st.local.u8 	[%rd2+26], %rs4527;
	st.local.u8 	[%rd2+27], %rs4526;
	st.local.u8 	[%rd2+28], %rs4525;
	st.local.u8 	[%rd2+29], %rs4524;
	st.local.u8 	[%rd2+30], %rs4523;
	st.local.u8 	[%rd2+31], %rs4522;
$L__BB1_157:
	setp.eq.s32 	%p165, %r339, 0;
	not.pred 	%p166, %p233;
	or.pred  	%p167, %p165, %p166;
	@%p167 bra 	$L__BB1_160;
	cvt.u64.u32 	%rd221, %r341;
	add.s64 	%rd222, %rd191, %rd221;
	ld.local.u8 	%rs2441, [%rd222+-9];
	setp.ne.s16 	%p168, %rs2441, 0;
	@%p168 bra 	$L__BB1_160;
	add.s64 	%rd226, %rd11, %rd221;
	ld.local.u8 	%rs2442, [%rd226];
	st.local.u8 	[%rd226+-9], %rs2442;
	mov.b16 	%rs2443, 0;
	st.local.u8 	[%rd226], %rs2443;
	shl.b32 	%r216, %r358, 5;
	mov.u32 	%r217, %tid.x;
	shl.b32 	%r218, %r217, 5;
	mov.u32 	%r219, _ZZ6expandP5BoardS0_iE1B;
	add.s32 	%r220, %r219, %r218;
	add.s32 	%r221, %r220, %r216;
	ld.local.u8 	%rs2444, [%rd2];
	ld.local.u8 	%rs2445, [%rd2+1];
	ld.local.u8 	%rs2446, [%rd2+2];
	ld.local.u8 	%rs2447, [%rd2+3];
	ld.local.u8 	%rs2448, [%rd2+4];
	ld.local.u8 	%rs2449, [%rd2+5];
	ld.local.u8 	%rs2450, [%rd2+6];
	ld.local.u8 	%rs2451, [%rd2+7];
	ld.local.u8 	%rs2452, [%rd2+8];
	ld.local.u8 	%rs2453, [%rd2+9];
	ld.local.u8 	%rs2454, [%rd2+10];
	ld.local.u8 	%rs2455, [%rd2+11];
	ld.local.u8 	%rs2456, [%rd2+12];
	ld.local.u8 	%rs2457, [%rd2+13];
	ld.local.u8 	%rs2458, [%rd2+14];
	ld.local.u8 	%rs2459, [%rd2+15];
	ld.local.u8 	%rs2460, [%rd2+16];
	ld.local.u8 	%rs2461, [%rd2+17];
	ld.local.u8 	%rs2462, [%rd2+18];
	ld.local.u8 	%rs2463, [%rd2+19];
	ld.local.u8 	%rs2464, [%rd2+20];
	ld.local.u8 	%rs2465, [%rd2+21];
	ld.local.u8 	%rs2466, [%rd2+22];
	ld.local.u8 	%rs2467, [%rd2+23];
	ld.local.u8 	%rs2468, [%rd2+24];
	ld.local.u8 	%rs2469, [%rd2+25];
	ld.local.u8 	%rs2470, [%rd2+26];
	ld.local.u8 	%rs2471, [%rd2+27];
	ld.local.u8 	%rs2472, [%rd2+28];
	ld.local.u8 	%rs2473, [%rd2+29];
	ld.local.u8 	%rs2474, [%rd2+30];
	ld.local.u8 	%rs2475, [%rd2+31];
	st.shared.u8 	[%r221], %rs2444;
	st.shared.u8 	[%r221+1], %rs2445;
	st.shared.u8 	[%r221+2], %rs2446;
	st.shared.u8 	[%r221+3], %rs2447;
	st.shared.u8 	[%r221+4], %rs2448;
	st.shared.u8 	[%r221+5], %rs2449;
	st.shared.u8 	[%r221+6], %rs2450;
	st.shared.u8 	[%r221+7], %rs2451;
	st.shared.u8 	[%r221+8], %rs2452;
	st.shared.u8 	[%r221+9], %rs2453;
	st.shared.u8 	[%r221+10], %rs2454;
	st.shared.u8 	[%r221+11], %rs2455;
	st.shared.u8 	[%r221+12], %rs2456;
	st.shared.u8 	[%r221+13], %rs2457;
	st.shared.u8 	[%r221+14], %rs2458;
	st.shared.u8 	[%r221+15], %rs2459;
	st.shared.u8 	[%r221+16], %rs2460;
	st.shared.u8 	[%r221+17], %rs2461;
	st.shared.u8 	[%r221+18], %rs2462;
	st.shared.u8 	[%r221+19], %rs2463;
	st.shared.u8 	[%r221+20], %rs2464;
	st.shared.u8 	[%r221+21], %rs2465;
	st.shared.u8 	[%r221+22], %rs2466;
	st.shared.u8 	[%r221+23], %rs2467;
	st.shared.u8 	[%r221+24], %rs2468;
	st.shared.u8 	[%r221+25], %rs2469;
	st.shared.u8 	[%r221+26], %rs2470;
	st.shared.u8 	[%r221+27], %rs2471;
	st.shared.u8 	[%r221+28], %rs2472;
	st.shared.u8 	[%r221+29], %rs2473;
	st.shared.u8 	[%r221+30], %rs2474;
	st.shared.u8 	[%r221+31], %rs2475;
	add.s32 	%r358, %r358, 1;
	st.local.u8 	[%rd2], %rs4489;
	st.local.u8 	[%rd2+1], %rs4552;
	st.local.u8 	[%rd2+2], %rs4551;
	st.local.u8 	[%rd2+3], %rs4550;
	st.local.u8 	[%rd2+4], %rs4549;
	st.local.u8 	[%rd2+5], %rs4548;
	st.local.u8 	[%rd2+6], %rs4547;
	st.local.u8 	[%rd2+7], %rs4546;
	st.local.u8 	[%rd2+8], %rs4545;
	st.local.u8 	[%rd2+9], %rs4544;
	st.local.u8 	[%rd2+10], %rs4543;
	st.local.u8 	[%rd2+11], %rs4542;
	st.local.u8 	[%rd2+12], %rs4541;
	st.local.u8 	[%rd2+13], %rs4540;
	st.local.u8 	[%rd2+14], %rs4539;
	st.local.u8 	[%rd2+15], %rs4538;
	st.local.u8 	[%rd2+16], %rs4537;
	st.local.u8 	[%rd2+17], %rs4536;
	st.local.u8 	[%rd2+18], %rs4535;
	st.local.u8 	[%rd2+19], %rs4534;
	st.local.u8 	[%rd2+20], %rs4533;
	st.local.u8 	[%rd2+21], %rs4532;
	st.local.u8 	[%rd2+22], %rs4531;
	st.local.u8 	[%rd2+23], %rs4530;
	st.local.u8 	[%rd2+24], %rs4529;
	st.local.u8 	[%rd2+25], %rs4528;
	st.local.u8 	[%rd2+26], %rs4527;
	st.local.u8 	[%rd2+27], %rs4526;
	st.local.u8 	[%rd2+28], %rs4525;
	st.local.u8 	[%rd2+29], %rs4524;
	st.local.u8 	[%rd2+30], %rs4523;
	st.local.u8 	[%rd2+31], %rs4522;
$L__BB1_160:
	@%p166 bra 	$L__BB1_163;
	cvt.u64.u32 	%rd229, %r341;
	add.s64 	%rd230, %rd191, %rd229;
	ld.local.u8 	%rs2476, [%rd230+-1];
	setp.ne.s16 	%p170, %rs2476, 0;
	@%p170 bra 	$L__BB1_163;
	add.s64 	%rd234, %rd11, %rd229;
	ld.local.u8 	%rs2477, [%rd234];
	st.local.u8 	[%rd234+-1], %rs2477;
	mov.b16 	%rs2478, 0;
	st.local.u8 	[%rd234], %rs2478;
	shl.b32 	%r222, %r358, 5;
	mov.u32 	%r223, %tid.x;
	shl.b32 	%r224, %r223, 5;
	mov.u32 	%r225, _ZZ6expandP5BoardS0_iE1B;
	add.s32 	%r226, %r225, %r224;
	add.s32 	%r227, %r226, %r222;
	ld.local.u8 	%rs2479, [%rd2];
	ld.local.u8 	%rs2480, [%rd2+1];
	ld.local.u8 	%rs2481, [%rd2+2];
	ld.local.u8 	%rs2482, [%rd2+3];
	ld.local.u8 	%rs2483, [%rd2+4];
	ld.local.u8 	%rs2484, [%rd2+5];
	ld.local.u8 	%rs2485, [%rd2+6];
	ld.local.u8 	%rs2486, [%rd2+7];
	ld.local.u8 	%rs2487, [%rd2+8];
	ld.local.u8 	%rs2488, [%rd2+9];
	ld.local.u8 	%rs2489, [%rd2+10];
	ld.local.u8 	%rs2490, [%rd2+11];
	ld.local.u8 	%rs2491, [%rd2+12];
	ld.local.u8 	%rs2492, [%rd2+13];
	ld.local.u8 	%rs2493, [%rd2+14];
	ld.local.u8 	%rs2494, [%rd2+15];
	ld.local.u8 	%rs2495, [%rd2+16];
	ld.local.u8 	%rs2496, [%rd2+17];
	ld.local.u8 	%rs2497, [%rd2+18];
	ld.local.u8 	%rs2498, [%rd2+19];
	ld.local.u8 	%rs2499, [%rd2+20];
	ld.local.u8 	%rs2500, [%rd2+21];
	ld.local.u8 	%rs2501, [%rd2+22];
	ld.local.u8 	%rs2502, [%rd2+23];
	ld.local.u8 	%rs2503, [%rd2+24];
	ld.local.u8 	%rs2504, [%rd2+25];
	ld.local.u8 	%rs2505, [%rd2+26];
	ld.local.u8 	%rs2506, [%rd2+27];
	ld.local.u8 	%rs2507, [%rd2+28];
	ld.local.u8 	%rs2508, [%rd2+29];
	ld.local.u8 	%rs2509, [%rd2+30];
	ld.local.u8 	%rs2510, [%rd2+31];
	st.shared.u8 	[%r227], %rs2479;
	st.shared.u8 	[%r227+1], %rs2480;
	st.shared.u8 	[%r227+2], %rs2481;
	st.shared.u8 	[%r227+3], %rs2482;
	st.shared.u8 	[%r227+4], %rs2483;
	st.shared.u8 	[%r227+5], %rs2484;
	st.shared.u8 	[%r227+6], %rs2485;
	st.shared.u8 	[%r227+7], %rs2486;
	st.shared.u8 	[%r227+8], %rs2487;
	st.shared.u8 	[%r227+9], %rs2488;
	st.shared.u8 	[%r227+10], %rs2489;
	st.shared.u8 	[%r227+11], %rs2490;
	st.shared.u8 	[%r227+12], %rs2491;
	st.shared.u8 	[%r227+13], %rs2492;
	st.shared.u8 	[%r227+14], %rs2493;
	st.shared.u8 	[%r227+15], %rs2494;
	st.shared.u8 	[%r227+16], %rs2495;
	st.shared.u8 	[%r227+17], %rs2496;
	st.shared.u8 	[%r227+18], %rs2497;
	st.shared.u8 	[%r227+19], %rs2498;
	st.shared.u8 	[%r227+20], %rs2499;
	st.shared.u8 	[%r227+21], %rs2500;
	st.shared.u8 	[%r227+22], %rs2501;
	st.shared.u8 	[%r227+23], %rs2502;
	st.shared.u8 	[%r227+24], %rs2503;
	st.shared.u8 	[%r227+25], %rs2504;
	st.shared.u8 	[%r227+26], %rs2505;
	st.shared.u8 	[%r227+27], %rs2506;
	st.shared.u8 	[%r227+28], %rs2507;
	st.shared.u8 	[%r227+29], %rs2508;
	st.shared.u8 	[%r227+30], %rs2509;
	st.shared.u8 	[%r227+31], %rs2510;
	add.s32 	%r358, %r358, 1;
	st.local.u8 	[%rd2], %rs4489;
	st.local.u8 	[%rd2+1], %rs4552;
	st.local.u8 	[%rd2+2], %rs4551;
	st.local.u8 	[%rd2+3], %rs4550;
	st.local.u8 	[%rd2+4], %rs4549;
	st.local.u8 	[%rd2+5], %rs4548;
	st.local.u8 	[%rd2+6], %rs4547;
	st.local.u8 	[%rd2+7], %rs4546;
	st.local.u8 	[%rd2+8], %rs4545;
	st.local.u8 	[%rd2+9], %rs4544;
	st.local.u8 	[%rd2+10], %rs4543;
	st.local.u8 	[%rd2+11], %rs4542;
	st.local.u8 	[%rd2+12], %rs4541;
	st.local.u8 	[%rd2+13], %rs4540;
	st.local.u8 	[%rd2+14], %rs4539;
	st.local.u8 	[%rd2+15], %rs4538;
	st.local.u8 	[%rd2+16], %rs4537;
	st.local.u8 	[%rd2+17], %rs4536;
	st.local.u8 	[%rd2+18], %rs4535;
	st.local.u8 	[%rd2+19], %rs4534;
	st.local.u8 	[%rd2+20], %rs4533;
	st.local.u8 	[%rd2+21], %rs4532;
	st.local.u8 	[%rd2+22], %rs4531;
	st.local.u8 	[%rd2+23], %rs4530;
	st.local.u8 	[%rd2+24], %rs4529;
	st.local.u8 	[%rd2+25], %rs4528;
	st.local.u8 	[%rd2+26], %rs4527;
	st.local.u8 	[%rd2+27], %rs4526;
	st.local.u8 	[%rd2+28], %rs4525;
	st.local.u8 	[%rd2+29], %rs4524;
	st.local.u8 	[%rd2+30], %rs4523;
	st.local.u8 	[%rd2+31], %rs4522;
$L__BB1_163:
	and.b32  	%r228, %r341, 1;
	setp.eq.b32 	%p171, %r228, 1;
	setp.eq.s32 	%p172, %r339, 3;
	setp.gt.u32 	%p173, %r341, 1;
	and.pred  	%p8, %p171, %p173;
	not.pred 	%p174, %p8;
	or.pred  	%p175, %p172, %p174;
	@%p175 bra 	$L__BB1_167;
	add.s32 	%r229, %r341, -1;
	cvt.u64.u32 	%rd237, %r229;
	add.s64 	%rd238, %rd191, %rd237;
	ld.local.u8 	%rs2511, [%rd238+8];
	add.s16 	%rs2512, %rs2511, -1;
	and.b16  	%rs2513, %rs2512, 255;
	setp.gt.u16 	%p176, %rs2513, 3;
	@%p176 bra 	$L__BB1_167;
	add.s32 	%r230, %r341, -2;
	cvt.u64.u32 	%rd239, %r230;
	add.s64 	%rd242, %rd191, %rd239;
	ld.local.u8 	%rs2514, [%rd242+8];
	setp.ne.s16 	%p177, %rs2514, 0;
	@%p177 bra 	$L__BB1_167;
	cvt.u64.u32 	%rd244, %r341;
	add.s64 	%rd247, %rd11, %rd244;
	ld.local.u8 	%rs2515, [%rd247];
	add.s64 	%rd248, %rd11, %rd239;
	st.local.u8 	[%rd248+8], %rs2515;
	mov.b16 	%rs2516, 0;
	st.local.u8 	[%rd247], %rs2516;
	add.s64 	%rd250, %rd11, %rd237;
	st.local.u8 	[%rd250+8], %rs2516;
	shl.b32 	%r233, %r358, 5;
	mov.u32 	%r234, %tid.x;
	shl.b32 	%r235, %r234, 5;
	mov.u32 	%r236, _ZZ6expandP5BoardS0_iE1B;
	add.s32 	%r237, %r236, %r235;
	add.s32 	%r238, %r237, %r233;
	ld.local.u8 	%rs2517, [%rd2];
	ld.local.u8 	%rs2518, [%rd2+1];
	ld.local.u8 	%rs2519, [%rd2+2];
	ld.local.u8 	%rs2520, [%rd2+3];
	ld.local.u8 	%rs2521, [%rd2+4];
	ld.local.u8 	%rs2522, [%rd2+5];
	ld.local.u8 	%rs2523, [%rd2+6];
	ld.local.u8 	%rs2524, [%rd2+7];
	ld.local.u8 	%rs2525, [%rd2+8];
	ld.local.u8 	%rs2526, [%rd2+9];
	ld.local.u8 	%rs2527, [%rd2+10];
	ld.local.u8 	%rs2528, [%rd2+11];
	ld.local.u8 	%rs2529, [%rd2+12];
	ld.local.u8 	%rs2530, [%rd2+13];
	ld.local.u8 	%rs2531, [%rd2+14];
	ld.local.u8 	%rs2532, [%rd2+15];
	ld.local.u8 	%rs2533, [%rd2+16];
	ld.local.u8 	%rs2534, [%rd2+17];
	ld.local.u8 	%rs2535, [%rd2+18];
	ld.local.u8 	%rs2536, [%rd2+19];
	ld.local.u8 	%rs2537, [%rd2+20];
	ld.local.u8 	%rs2538, [%rd2+21];
	ld.local.u8 	%rs2539, [%rd2+22];
	ld.local.u8 	%rs2540, [%rd2+23];
	ld.local.u8 	%rs2541, [%rd2+24];
	ld.local.u8 	%rs2542, [%rd2+25];
	ld.local.u8 	%rs2543, [%rd2+26];
	ld.local.u8 	%rs2544, [%rd2+27];
	ld.local.u8 	%rs2545, [%rd2+28];
	ld.local.u8 	%rs2546, [%rd2+29];
	ld.local.u8 	%rs2547, [%rd2+30];
	ld.local.u8 	%rs2548, [%rd2+31];
	st.shared.u8 	[%r238], %rs2517;
	st.shared.u8 	[%r238+1], %rs2518;
	st.shared.u8 	[%r238+2], %rs2519;
	st.shared.u8 	[%r238+3], %rs2520;
	st.shared.u8 	[%r238+4], %rs2521;
	st.shared.u8 	[%r238+5], %rs2522;
	st.shared.u8 	[%r238+6], %rs2523;
	st.shared.u8 	[%r238+7], %rs2524;
	st.shared.u8 	[%r238+8], %rs2525;
	st.shared.u8 	[%r238+9], %rs2526;
	st.shared.u8 	[%r238+10], %rs2527;
	st.shared.u8 	[%r238+11], %rs2528;
	st.shared.u8 	[%r238+12], %rs2529;
	st.shared.u8 	[%r238+13], %rs2530;
	st.shared.u8 	[%r238+14], %rs2531;
	st.shared.u8 	[%r238+15], %rs2532;
	st.shared.u8 	[%r238+16], %rs2533;
	st.shared.u8 	[%r238+17], %rs2534;
	st.shared.u8 	[%r238+18], %rs2535;
	st.shared.u8 	[%r238+19], %rs2536;
	st.shared.u8 	[%r238+20], %rs2537;
	st.shared.u8 	[%r238+21], %rs2538;
	st.shared.u8 	[%r238+22], %rs2539;
	st.shared.u8 	[%r238+23], %rs2540;
	st.shared.u8 	[%r238+24], %rs2541;
	st.shared.u8 	[%r238+25], %rs2542;
	st.shared.u8 	[%r238+26], %rs2543;
	st.shared.u8 	[%r238+27], %rs2544;
	st.shared.u8 	[%r238+28], %rs2545;
	st.shared.u8 	[%r238+29], %rs2546;
	st.shared.u8 	[%r238+30], %rs2547;
	st.shared.u8 	[%r238+31], %rs2548;
	add.s32 	%r358, %r358, 1;
	st.local.u8 	[%rd2], %rs4489;
	st.local.u8 	[%rd2+1], %rs4552;
	st.local.u8 	[%rd2+2], %rs4551;
	st.local.u8 	[%rd2+3], %rs4550;
	st.local.u8 	[%rd2+4], %rs4549;
	st.local.u8 	[%rd2+5], %rs4548;
	st.local.u8 	[%rd2+6], %rs4547;
	st.local.u8 	[%rd2+7], %rs4546;
	st.local.u8 	[%rd2+8], %rs4545;
	st.local.u8 	[%rd2+9], %rs4544;
	st.local.u8 	[%rd2+10], %rs4543;
	st.local.u8 	[%rd2+11], %rs4542;
	st.local.u8 	[%rd2+12], %rs4541;
	st.local.u8 	[%rd2+13], %rs4540;
	st.local.u8 	[%rd2+14], %rs4539;
	st.local.u8 	[%rd2+15], %rs4538;
	st.local.u8 	[%rd2+16], %rs4537;
	st.local.u8 	[%rd2+17], %rs4536;
	st.local.u8 	[%rd2+18], %rs4535;
	st.local.u8 	[%rd2+19], %rs4534;
	st.local.u8 	[%rd2+20], %rs4533;
	st.local.u8 	[%rd2+21], %rs4532;
	st.local.u8 	[%rd2+22], %rs4531;
	st.local.u8 	[%rd2+23], %rs4530;
	st.local.u8 	[%rd2+24], %rs4529;
	st.local.u8 	[%rd2+25], %rs4528;
	st.local.u8 	[%rd2+26], %rs4527;
	st.local.u8 	[%rd2+27], %rs4526;
	st.local.u8 	[%rd2+28], %rs4525;
	st.local.u8 	[%rd2+29], %rs4524;
	st.local.u8 	[%rd2+30], %rs4523;
	st.local.u8 	[%rd2+31], %rs4522;
$L__BB1_167:
	setp.eq.s32 	%p178, %r339, 0;
	or.pred  	%p180, %p178, %p174;
	@%p180 bra 	$L__BB1_171;
	mul.wide.u32 	%rd251, %r339, 8;
	add.s64 	%rd252, %rd1, %rd251;
	add.s32 	%r239, %r341, -1;
	cvt.u64.u32 	%rd253, %r239;
	add.s64 	%rd254, %rd252, %rd253;
	ld.local.u8 	%rs2549, [%rd254];
	add.s16 	%rs2550, %rs2549, -1;
	and.b16  	%rs2551, %rs2550, 255;
	setp.gt.u16 	%p181, %rs2551, 3;
	@%p181 bra 	$L__BB1_171;
	add.s32 	%r240, %r341, -2;
	cvt.u64.u32 	%rd255, %r240;
	add.s64 	%rd258, %rd252, %rd255;
	ld.local.u8 	%rs2552, [%rd258+-8];
	setp.ne.s16 	%p182, %rs2552, 0;
	@%p182 bra 	$L__BB1_171;
	cvt.u64.u32 	%rd260, %r341;
	add.s64 	%rd262, %rd2, %rd251;
	add.s64 	%rd263, %rd262, %rd260;
	ld.local.u8 	%rs2553, [%rd263];
	add.s64 	%rd264, %rd262, %rd255;
	st.local.u8 	[%rd264+-8], %rs2553;
	mov.b16 	%rs2554, 0;
	st.local.u8 	[%rd263], %rs2554;
	add.s64 	%rd266, %rd262, %rd253;
	st.local.u8 	[%rd266], %rs2554;
	shl.b32 	%r243, %r358, 5;
	mov.u32 	%r244, %tid.x;
	shl.b32 	%r245, %r244, 5;
	mov.u32 	%r246, _ZZ6expandP5BoardS0_iE1B;
	add.s32 	%r247, %r246, %r245;
	add.s32 	%r248, %r247, %r243;
	ld.local.u8 	%rs2555, [%rd2];
	ld.local.u8 	%rs2556, [%rd2+1];
	ld.local.u8 	%rs2557, [%rd2+2];
	ld.local.u8 	%rs2558, [%rd2+3];
	ld.local.u8 	%rs2559, [%rd2+4];
	ld.local.u8 	%rs2560, [%rd2+5];
	ld.local.u8 	%rs2561, [%rd2+6];
	ld.local.u8 	%rs2562, [%rd2+7];
	ld.local.u8 	%rs2563, [%rd2+8];
	ld.local.u8 	%rs2564, [%rd2+9];
	ld.local.u8 	%rs2565, [%rd2+10];
	ld.local.u8 	%rs2566, [%rd2+11];
	ld.local.u8 	%rs2567, [%rd2+12];
	ld.local.u8 	%rs2568, [%rd2+13];
	ld.local.u8 	%rs2569, [%rd2+14];
	ld.local.u8 	%rs2570, [%rd2+15];
	ld.local.u8 	%rs2571, [%rd2+16];
	ld.local.u8 	%rs2572, [%rd2+17];
	ld.local.u8 	%rs2573, [%rd2+18];
	ld.local.u8 	%rs2574, [%rd2+19];
	ld.local.u8 	%rs2575, [%rd2+20];
	ld.local.u8 	%rs2576, [%rd2+21];
	ld.local.u8 	%rs2577, [%rd2+22];
	ld.local.u8 	%rs2578, [%rd2+23];
	ld.local.u8 	%rs2579, [%rd2+24];
	ld.local.u8 	%rs2580, [%rd2+25];
	ld.local.u8 	%rs2581, [%rd2+26];
	ld.local.u8 	%rs2582, [%rd2+27];
	ld.local.u8 	%rs2583, [%rd2+28];
	ld.local.u8 	%rs2584, [%rd2+29];
	ld.local.u8 	%rs2585, [%rd2+30];
	ld.local.u8 	%rs2586, [%rd2+31];
	st.shared.u8 	[%r248], %rs2555;
	st.shared.u8 	[%r248+1], %rs2556;
	st.shared.u8 	[%r248+2], %rs2557;
	st.shared.u8 	[%r248+3], %rs2558;
	st.shared.u8 	[%r248+4], %rs2559;
	st.shared.u8 	[%r248+5], %rs2560;
	st.shared.u8 	[%r248+6], %rs2561;
	st.shared.u8 	[%r248+7], %rs2562;
	st.shared.u8 	[%r248+8], %rs2563;
	st.shared.u8 	[%r248+9], %rs2564;
	st.shared.u8 	[%r248+10], %rs2565;
	st.shared.u8 	[%r248+11], %rs2566;
	st.shared.u8 	[%r248+12], %rs2567;
	st.shared.u8 	[%r248+13], %rs2568;
	st.shared.u8 	[%r248+14], %rs2569;
	st.shared.u8 	[%r248+15], %rs2570;
	st.shared.u8 	[%r248+16], %rs2571;
	st.shared.u8 	[%r248+17], %rs2572;
	st.shared.u8 	[%r248+18], %rs2573;
	st.shared.u8 	[%r248+19], %rs2574;
	st.shared.u8 	[%r248+20], %rs2575;
	st.shared.u8 	[%r248+21], %rs2576;
	st.shared.u8 	[%r248+22], %rs2577;
	st.shared.u8 	[%r248+23], %rs2578;
	st.shared.u8 	[%r248+24], %rs2579;
	st.shared.u8 	[%r248+25], %rs2580;
	st.shared.u8 	[%r248+26], %rs2581;
	st.shared.u8 	[%r248+27], %rs2582;
	st.shared.u8 	[%r248+28], %rs2583;
	st.shared.u8 	[%r248+29], %rs2584;
	st.shared.u8 	[%r248+30], %rs2585;
	st.shared.u8 	[%r248+31], %rs2586;
	add.s32 	%r358, %r358, 1;
	st.local.u8 	[%rd2], %rs4489;
	st.local.u8 	[%rd2+1], %rs4552;
	st.local.u8 	[%rd2+2], %rs4551;
	st.local.u8 	[%rd2+3], %rs4550;
	st.local.u8 	[%rd2+4], %rs4549;
	st.local.u8 	[%rd2+5], %rs4548;
	st.local.u8 	[%rd2+6], %rs4547;
	st.local.u8 	[%rd2+7], %rs4546;
	st.local.u8 	[%rd2+8], %rs4545;
	st.local.u8 	[%rd2+9], %rs4544;
	st.local.u8 	[%rd2+10], %rs4543;
	st.local.u8 	[%rd2+11], %rs4542;
	st.local.u8 	[%rd2+12], %rs4541;
	st.local.u8 	[%rd2+13], %rs4540;
	st.local.u8 	[%rd2+14], %rs4539;
	st.local.u8 	[%rd2+15], %rs4538;
	st.local.u8 	[%rd2+16], %rs4537;
	st.local.u8 	[%rd2+17], %rs4536;
	st.local.u8 	[%rd2+18], %rs4535;
	st.local.u8 	[%rd2+19], %rs4534;
	st.local.u8 	[%rd2+20], %rs4533;
	st.local.u8 	[%rd2+21], %rs4532;
	st.local.u8 	[%rd2+22], %rs4531;
	st.local.u8 	[%rd2+23], %rs4530;
	st.local.u8 	[%rd2+24], %rs4529;
	st.local.u8 	[%rd2+25], %rs4528;
	st.local.u8 	[%rd2+26], %rs4527;
	st.local.u8 	[%rd2+27], %rs4526;
	st.local.u8 	[%rd2+28], %rs4525;
	st.local.u8 	[%rd2+29], %rs4524;
	st.local.u8 	[%rd2+30], %rs4523;
	st.local.u8 	[%rd2+31], %rs4522;
$L__BB1_171:
	setp.eq.s32 	%p183, %r339, 0;
	setp.gt.u32 	%p184, %r341, 2;
	and.pred  	%p9, %p233, %p184;
	not.pred 	%p185, %p9;
	or.pred  	%p186, %p183, %p185;
	@%p186 bra 	$L__BB1_175;
	mul.wide.u32 	%rd267, %r339, 8;
	add.s64 	%rd268, %rd1, %rd267;
	add.s32 	%r249, %r341, -1;
	cvt.u64.u32 	%rd269, %r249;
	add.s64 	%rd270, %rd268, %rd269;
	ld.local.u8 	%rs2587, [%rd270+-8];
	add.s16 	%rs2588, %rs2587, -5;
	and.b16  	%rs2589, %rs2588, 255;
	setp.lt.u16 	%p187, %rs2589, 252;
	@%p187 bra 	$L__BB1_175;
	add.s32 	%r250, %r341, -2;
	cvt.u64.u32 	%rd271, %r250;
	add.s64 	%rd274, %rd268, %rd271;
	ld.local.u8 	%rs2590, [%rd274+-8];
	setp.ne.s16 	%p188, %rs2590, 0;
	@%p188 bra 	$L__BB1_175;
	cvt.u64.u32 	%rd276, %r341;
	add.s64 	%rd278, %rd2, %rd267;
	add.s64 	%rd279, %rd278, %rd276;
	ld.local.u8 	%rs2591, [%rd279];
	add.s64 	%rd280, %rd278, %rd271;
	st.local.u8 	[%rd280+-8], %rs2591;
	mov.b16 	%rs2592, 0;
	st.local.u8 	[%rd279], %rs2592;
	add.s64 	%rd282, %rd278, %rd269;
	st.local.u8 	[%rd282+-8], %rs2592;
	shl.b32 	%r253, %r358, 5;
	mov.u32 	%r254, %tid.x;
	shl.b32 	%r255, %r254, 5;
	mov.u32 	%r256, _ZZ6expandP5BoardS0_iE1B;
	add.s32 	%r257, %r256, %r255;
	add.s32 	%r258, %r257, %r253;
	ld.local.u8 	%rs2593, [%rd2];
	ld.local.u8 	%rs2594, [%rd2+1];
	ld.local.u8 	%rs2595, [%rd2+2];
	ld.local.u8 	%rs2596, [%rd2+3];
	ld.local.u8 	%rs2597, [%rd2+4];
	ld.local.u8 	%rs2598, [%rd2+5];
	ld.local.u8 	%rs2599, [%rd2+6];
	ld.local.u8 	%rs2600, [%rd2+7];
	ld.local.u8 	%rs2601, [%rd2+8];
	ld.local.u8 	%rs2602, [%rd2+9];
	ld.local.u8 	%rs2603, [%rd2+10];
	ld.local.u8 	%rs2604, [%rd2+11];
	ld.local.u8 	%rs2605, [%rd2+12];
	ld.local.u8 	%rs2606, [%rd2+13];
	ld.local.u8 	%rs2607, [%rd2+14];
	ld.local.u8 	%rs2608, [%rd2+15];
	ld.local.u8 	%rs2609, [%rd2+16];
	ld.local.u8 	%rs2610, [%rd2+17];
	ld.local.u8 	%rs2611, [%rd2+18];
	ld.local.u8 	%rs2612, [%rd2+19];
	ld.local.u8 	%rs2613, [%rd2+20];
	ld.local.u8 	%rs2614, [%rd2+21];
	ld.local.u8 	%rs2615, [%rd2+22];
	ld.local.u8 	%rs2616, [%rd2+23];
	ld.local.u8 	%rs2617, [%rd2+24];
	ld.local.u8 	%rs2618, [%rd2+25];
	ld.local.u8 	%rs2619, [%rd2+26];
	ld.local.u8 	%rs2620, [%rd2+27];
	ld.local.u8 	%rs2621, [%rd2+28];
	ld.local.u8 	%rs2622, [%rd2+29];
	ld.local.u8 	%rs2623, [%rd2+30];
	ld.local.u8 	%rs2624, [%rd2+31];
	st.shared.u8 	[%r258], %rs2593;
	st.shared.u8 	[%r258+1], %rs2594;
	st.shared.u8 	[%r258+2], %rs2595;
	st.shared.u8 	[%r258+3], %rs2596;
	st.shared.u8 	[%r258+4], %rs2597;
	st.shared.u8 	[%r258+5], %rs2598;
	st.shared.u8 	[%r258+6], %rs2599;
	st.shared.u8 	[%r258+7], %rs2600;
	st.shared.u8 	[%r258+8], %rs2601;
	st.shared.u8 	[%r258+9], %rs2602;
	st.shared.u8 	[%r258+10], %rs2603;
	st.shared.u8 	[%r258+11], %rs2604;
	st.shared.u8 	[%r258+12], %rs2605;
	st.shared.u8 	[%r258+13], %rs2606;
	st.shared.u8 	[%r258+14], %rs2607;
	st.shared.u8 	[%r258+15], %rs2608;
	st.shared.u8 	[%r258+16], %rs2609;
	st.shared.u8 	[%r258+17], %rs2610;
	st.shared.u8 	[%r258+18], %rs2611;
	st.shared.u8 	[%r258+19], %rs2612;
	st.shared.u8 	[%r258+20], %rs2613;
	st.shared.u8 	[%r258+21], %rs2614;
	st.shared.u8 	[%r258+22], %rs2615;
	st.shared.u8 	[%r258+23], %rs2616;
	st.shared.u8 	[%r258+24], %rs2617;
	st.shared.u8 	[%r258+25], %rs2618;
	st.shared.u8 	[%r258+26], %rs2619;
	st.shared.u8 	[%r258+27], %rs2620;
	st.shared.u8 	[%r258+28], %rs2621;
	st.shared.u8 	[%r258+29], %rs2622;
	st.shared.u8 	[%r258+30], %rs2623;
	st.shared.u8 	[%r258+31], %rs2624;
	add.s32 	%r358, %r358, 1;
	st.local.u8 	[%rd2], %rs4489;
	st.local.u8 	[%rd2+1], %rs4552;
	st.local.u8 	[%rd2+2], %rs4551;
	st.local.u8 	[%rd2+3], %rs4550;
	st.local.u8 	[%rd2+4], %rs4549;
	st.local.u8 	[%rd2+5], %rs4548;
	st.local.u8 	[%rd2+6], %rs4547;
	st.local.u8 	[%rd2+7], %rs4546;
	st.local.u8 	[%rd2+8], %rs4545;
	st.local.u8 	[%rd2+9], %rs4544;
	st.local.u8 	[%rd2+10], %rs4543;
	st.local.u8 	[%rd2+11], %rs4542;
	st.local.u8 	[%rd2+12], %rs4541;
	st.local.u8 	[%rd2+13], %rs4540;
	st.local.u8 	[%rd2+14], %rs4539;
	st.local.u8 	[%rd2+15], %rs4538;
	st.local.u8 	[%rd2+16], %rs4537;
	st.local.u8 	[%rd2+17], %rs4536;
	st.local.u8 	[%rd2+18], %rs4535;
	st.local.u8 	[%rd2+19], %rs4534;
	st.local.u8 	[%rd2+20], %rs4533;
	st.local.u8 	[%rd2+21], %rs4532;
	st.local.u8 	[%rd2+22], %rs4531;
	st.local.u8 	[%rd2+23], %rs4530;
	st.local.u8 	[%rd2+24], %rs4529;
	st.local.u8 	[%rd2+25], %rs4528;
	st.local.u8 	[%rd2+26], %rs4527;
	st.local.u8 	[%rd2+27], %rs4526;
	st.local.u8 	[%rd2+28], %rs4525;
	st.local.u8 	[%rd2+29], %rs4524;
	st.local.u8 	[%rd2+30], %rs4523;
	st.local.u8 	[%rd2+31], %rs4522;
$L__BB1_175:
	@%p185 bra 	$L__BB1_179;
	mul.wide.u32 	%rd283, %r339, 8;
	add.s64 	%rd284, %rd1, %rd283;
	add.s32 	%r259, %r341, -1;
	cvt.u64.u32 	%rd285, %r259;
	add.s64 	%rd286, %rd284, %rd285;
	ld.local.u8 	%rs2625, [%rd286];
	add.s16 	%rs2626, %rs2625, -5;
	and.b16  	%rs2627, %rs2626, 255;
	setp.lt.u16 	%p190, %rs2627, 252;
	@%p190 bra 	$L__BB1_179;
	add.s32 	%r260, %r341, -2;
	cvt.u64.u32 	%rd287, %r260;
	add.s64 	%rd290, %rd284, %rd287;
	ld.local.u8 	%rs2628, [%rd290+8];
	setp.ne.s16 	%p191, %rs2628, 0;
	@%p191 bra 	$L__BB1_179;
	cvt.u64.u32 	%rd292, %r341;
	add.s64 	%rd294, %rd2, %rd283;
	add.s64 	%rd295, %rd294, %rd292;
	ld.local.u8 	%rs2629, [%rd295];
	add.s64 	%rd296, %rd294, %rd287;
	st.local.u8 	[%rd296+8], %rs2629;
	mov.b16 	%rs2630, 0;
	st.local.u8 	[%rd295], %rs2630;
	add.s64 	%rd298, %rd294, %rd285;
	st.local.u8 	[%rd298], %rs2630;
	shl.b32 	%r263, %r358, 5;
	mov.u32 	%r264, %tid.x;
	shl.b32 	%r265, %r264, 5;
	mov.u32 	%r266, _ZZ6expandP5BoardS0_iE1B;
	add.s32 	%r267, %r266, %r265;
	add.s32 	%r268, %r267, %r263;
	ld.local.u8 	%rs2631, [%rd2];
	ld.local.u8 	%rs2632, [%rd2+1];
	ld.local.u8 	%rs2633, [%rd2+2];
	ld.local.u8 	%rs2634, [%rd2+3];
	ld.local.u8 	%rs2635, [%rd2+4];
	ld.local.u8 	%rs2636, [%rd2+5];
	ld.local.u8 	%rs2637, [%rd2+6];
	ld.local.u8 	%rs2638, [%rd2+7];
	ld.local.u8 	%rs2639, [%rd2+8];
	ld.local.u8 	%rs2640, [%rd2+9];
	ld.local.u8 	%rs2641, [%rd2+10];
	ld.local.u8 	%rs2642, [%rd2+11];
	ld.local.u8 	%rs2643, [%rd2+12];
	ld.local.u8 	%rs2644, [%rd2+13];
	ld.local.u8 	%rs2645, [%rd2+14];
	ld.local.u8 	%rs2646, [%rd2+15];
	ld.local.u8 	%rs2647, [%rd2+16];
	ld.local.u8 	%rs2648, [%rd2+17];
	ld.local.u8 	%rs2649, [%rd2+18];
	ld.local.u8 	%rs2650, [%rd2+19];
	ld.local.u8 	%rs2651, [%rd2+20];
	ld.local.u8 	%rs2652, [%rd2+21];
	ld.local.u8 	%rs2653, [%rd2+22];
	ld.local.u8 	%rs2654, [%rd2+23];
	ld.local.u8 	%rs2655, [%rd2+24];
	ld.local.u8 	%rs2656, [%rd2+25];
	ld.local.u8 	%rs2657, [%rd2+26];
	ld.local.u8 	%rs2658, [%rd2+27];
	ld.local.u8 	%rs2659, [%rd2+28];
	ld.local.u8 	%rs2660, [%rd2+29];
	ld.local.u8 	%rs2661, [%rd2+30];
	ld.local.u8 	%rs2662, [%rd2+31];
	st.shared.u8 	[%r268], %rs2631;
	st.shared.u8 	[%r268+1], %rs2632;
	st.shared.u8 	[%r268+2], %rs2633;
	st.shared.u8 	[%r268+3], %rs2634;
	st.shared.u8 	[%r268+4], %rs2635;
	st.shared.u8 	[%r268+5], %rs2636;
	st.shared.u8 	[%r268+6], %rs2637;
	st.shared.u8 	[%r268+7], %rs2638;
	st.shared.u8 	[%r268+8], %rs2639;
	st.shared.u8 	[%r268+9], %rs2640;
	st.shared.u8 	[%r268+10], %rs2641;
	st.shared.u8 	[%r268+11], %rs2642;
	st.shared.u8 	[%r268+12], %rs2643;
	st.shared.u8 	[%r268+13], %rs2644;
	st.shared.u8 	[%r268+14], %rs2645;
	st.shared.u8 	[%r268+15], %rs2646;
	st.shared.u8 	[%r268+16], %rs2647;
	st.shared.u8 	[%r268+17], %rs2648;
	st.shared.u8 	[%r268+18], %rs2649;
	st.shared.u8 	[%r268+19], %rs2650;
	st.shared.u8 	[%r268+20], %rs2651;
	st.shared.u8 	[%r268+21], %rs2652;
	st.shared.u8 	[%r268+22], %rs2653;
	st.shared.u8 	[%r268+23], %rs2654;
	st.shared.u8 	[%r268+24], %rs2655;
	st.shared.u8 	[%r268+25], %rs2656;
	st.shared.u8 	[%r268+26], %rs2657;
	st.shared.u8 	[%r268+27], %rs2658;
	st.shared.u8 	[%r268+28], %rs2659;
	st.shared.u8 	[%r268+29], %rs2660;
	st.shared.u8 	[%r268+30], %rs2661;
	st.shared.u8 	[%r268+31], %rs2662;
	add.s32 	%r358, %r358, 1;
	st.local.u8 	[%rd2], %rs4489;
	st.local.u8 	[%rd2+1], %rs4552;
	st.local.u8 	[%rd2+2], %rs4551;
	st.local.u8 	[%rd2+3], %rs4550;
	st.local.u8 	[%rd2+4], %rs4549;
	st.local.u8 	[%rd2+5], %rs4548;
	st.local.u8 	[%rd2+6], %rs4547;
	st.local.u8 	[%rd2+7], %rs4546;
	st.local.u8 	[%rd2+8], %rs4545;
	st.local.u8 	[%rd2+9], %rs4544;
	st.local.u8 	[%rd2+10], %rs4543;
	st.local.u8 	[%rd2+11], %rs4542;
	st.local.u8 	[%rd2+12], %rs4541;
	st.local.u8 	[%rd2+13], %rs4540;
	st.local.u8 	[%rd2+14], %rs4539;
	st.local.u8 	[%rd2+15], %rs4538;
	st.local.u8 	[%rd2+16], %rs4537;
	st.local.u8 	[%rd2+17], %rs4536;
	st.local.u8 	[%rd2+18], %rs4535;
	st.local.u8 	[%rd2+19], %rs4534;
	st.local.u8 	[%rd2+20], %rs4533;
	st.local.u8 	[%rd2+21], %rs4532;
	st.local.u8 	[%rd2+22], %rs4531;
	st.local.u8 	[%rd2+23], %rs4530;
	st.local.u8 	[%rd2+24], %rs4529;
	st.local.u8 	[%rd2+25], %rs4528;
	st.local.u8 	[%rd2+26], %rs4527;
	st.local.u8 	[%rd2+27], %rs4526;
	st.local.u8 	[%rd2+28], %rs4525;
	st.local.u8 	[%rd2+29], %rs4524;
	st.local.u8 	[%rd2+30], %rs4523;
	st.local.u8 	[%rd2+31], %rs4522;
$L__BB1_179:
	setp.ne.s16 	%p192, %rs724, 7;
	@%p192 bra 	$L__BB1_208;
	setp.eq.s32 	%p193, %r339, 3;
	and.b32  	%r269, %r341, 1;
	setp.eq.b32 	%p194, %r269, 1;
	setp.ne.s32 	%p195, %r341, 7;
	and.pred  	%p10, %p195, %p194;
	not.pred 	%p196, %p10;
	or.pred  	%p197, %p193, %p196;
	@%p197 bra 	$L__BB1_183;
	mul.wide.u32 	%rd299, %r339, 8;
	add.s64 	%rd300, %rd1, %rd299;
	cvt.u64.u32 	%rd301, %r341;
	add.s64 	%rd302, %rd300, %rd301;
	ld.local.u8 	%rs2663, [%rd302+9];
	setp.ne.s16 	%p198, %rs2663, 0;
	@%p198 bra 	$L__BB1_183;
	add.s64 	%rd305, %rd2, %rd299;
	add.s64 	%rd306, %rd305, %rd301;
	ld.local.u8 	%rs2664, [%rd306];
	st.local.u8 	[%rd306+9], %rs2664;
	mov.b16 	%rs2665, 0;
	st.local.u8 	[%rd306], %rs2665;
	shl.b32 	%r270, %r358, 5;
	mov.u32 	%r271, %tid.x;
	shl.b32 	%r272, %r271, 5;
	mov.u32 	%r273, _ZZ6expandP5BoardS0_iE1B;
	add.s32 	%r274, %r273, %r272;
	add.s32 	%r275, %r274, %r270;
	ld.local.u8 	%rs2666, [%rd2];
	ld.local.u8 	%rs2667, [%rd2+1];
	ld.local.u8 	%rs2668, [%rd2+2];
	ld.local.u8 	%rs2669, [%rd2+3];
	ld.local.u8 	%rs2670, [%rd2+4];
	ld.local.u8 	%rs2671, [%rd2+5];
	ld.local.u8 	%rs2672, [%rd2+6];
	ld.local.u8 	%rs2673, [%rd2+7];
	ld.local.u8 	%rs2674, [%rd2+8];
	ld.local.u8 	%rs2675, [%rd2+9];
	ld.local.u8 	%rs2676, [%rd2+10];
	ld.local.u8 	%rs2677, [%rd2+11];
	ld.local.u8 	%rs2678, [%rd2+12];
	ld.local.u8 	%rs2679, [%rd2+13];
	ld.local.u8 	%rs2680, [%rd2+14];
	ld.local.u8 	%rs2681, [%rd2+15];
	ld.local.u8 	%rs2682, [%rd2+16];
	ld.local.u8 	%rs2683, [%rd2+17];
	ld.local.u8 	%rs2684, [%rd2+18];
	ld.local.u8 	%rs2685, [%rd2+19];
	ld.local.u8 	%rs2686, [%rd2+20];
	ld.local.u8 	%rs2687, [%rd2+21];
	ld.local.u8 	%rs2688, [%rd2+22];
	ld.local.u8 	%rs2689, [%rd2+23];
	ld.local.u8 	%rs2690, [%rd2+24];
	ld.local.u8 	%rs2691, [%rd2+25];
	ld.local.u8 	%rs2692, [%rd2+26];
	ld.local.u8 	%rs2693, [%rd2+27];
	ld.local.u8 	%rs2694, [%rd2+28];
	ld.local.u8 	%rs2695, [%rd2+29];
	ld.local.u8 	%rs2696, [%rd2+30];
	ld.local.u8 	%rs2697, [%rd2+31];
	st.shared.u8 	[%r275], %rs2666;
	st.shared.u8 	[%r275+1], %rs2667;
	st.shared.u8 	[%r275+2], %rs2668;
	st.shared.u8 	[%r275+3], %rs2669;
	st.shared.u8 	[%r275+4], %rs2670;
	st.shared.u8 	[%r275+5], %rs2671;
	st.shared.u8 	[%r275+6], %rs2672;
	st.shared.u8 	[%r275+7], %rs2673;
	st.shared.u8 	[%r275+8], %rs2674;
	st.shared.u8 	[%r275+9], %rs2675;
	st.shared.u8 	[%r275+10], %rs2676;
	st.shared.u8 	[%r275+11], %rs2677;
	st.shared.u8 	[%r275+12], %rs2678;
	st.shared.u8 	[%r275+13], %rs2679;
	st.shared.u8 	[%r275+14], %rs2680;
	st.shared.u8 	[%r275+15], %rs2681;
	st.shared.u8 	[%r275+16], %rs2682;
	st.shared.u8 	[%r275+17], %rs2683;
	st.shared.u8 	[%r275+18], %rs2684;
	st.shared.u8 	[%r275+19], %rs2685;
	st.shared.u8 	[%r275+20], %rs2686;
	st.shared.u8 	[%r275+21], %rs2687;
	st.shared.u8 	[%r275+22], %rs2688;
	st.shared.u8 	[%r275+23], %rs2689;
	st.shared.u8 	[%r275+24], %rs2690;
	st.shared.u8 	[%r275+25], %rs2691;
	st.shared.u8 	[%r275+26], %rs2692;
	st.shared.u8 	[%r275+27], %rs2693;
	st.shared.u8 	[%r275+28], %rs2694;
	st.shared.u8 	[%r275+29], %rs2695;
	st.shared.u8 	[%r275+30], %rs2696;
	st.shared.u8 	[%r275+31], %rs2697;
	add.s32 	%r358, %r358, 1;
	st.local.u8 	[%rd2], %rs4489;
	st.local.u8 	[%rd2+1], %rs4552;
	st.local.u8 	[%rd2+2], %rs4551;
	st.local.u8 	[%rd2+3], %rs4550;
	st.local.u8 	[%rd2+4], %rs4549;
	st.local.u8 	[%rd2+5], %rs4548;
	st.local.u8 	[%rd2+6], %rs4547;
	st.local.u8 	[%rd2+7], %rs4546;
	st.local.u8 	[%rd2+8], %rs4545;
	st.local.u8 	[%rd2+9], %rs4544;
	st.local.u8 	[%rd2+10], %rs4543;
	st.local.u8 	[%rd2+11], %rs4542;
	st.local.u8 	[%rd2+12], %rs4541;
	st.local.u8 	[%rd2+13], %rs4540;
	st.local.u8 	[%rd2+14], %rs4539;
	st.local.u8 	[%rd2+15], %rs4538;
	st.local.u8 	[%rd2+16], %rs4537;
	st.local.u8 	[%rd2+17], %rs4536;
	st.local.u8 	[%rd2+18], %rs4535;
	st.local.u8 	[%rd2+19], %rs4534;
	st.local.u8 	[%rd2+20], %rs4533;
	st.local.u8 	[%rd2+21], %rs4532;
	st.local.u8 	[%rd2+22], %rs4531;
	st.local.u8 	[%rd2+23], %rs4530;
	st.local.u8 	[%rd2+24], %rs4529;
	st.local.u8 	[%rd2+25], %rs4528;
	st.local.u8 	[%rd2+26], %rs4527;
	st.local.u8 	[%rd2+27], %rs4526;
	st.local.u8 	[%rd2+28], %rs4525;
	st.local.u8 	[%rd2+29], %rs4524;
	st.local.u8 	[%rd2+30], %rs4523;
	st.local.u8 	[%rd2+31], %rs4522;
$L__BB1_183:
	@%p196 bra 	$L__BB1_186;
	mul.wide.u32 	%rd307, %r339, 8;
	add.s64 	%rd308, %rd1, %rd307;
	cvt.u64.u32 	%rd309, %r341;
	add.s64 	%rd310, %rd308, %rd309;
	ld.local.u8 	%rs2698, [%rd310+1];
	setp.ne.s16 	%p200, %rs2698, 0;
	@%p200 bra 	$L__BB1_186;
	add.s64 	%rd313, %rd2, %rd307;
	add.s64 	%rd314, %rd313, %rd309;
	ld.local.u8 	%rs2699, [%rd314];
	st.local.u8 	[%rd314+1], %rs2699;
	mov.b16 	%rs2700, 0;
	st.local.u8 	[%rd314], %rs2700;
	shl.b32 	%r276, %r358, 5;
	mov.u32 	%r277, %tid.x;
	shl.b32 	%r278, %r277, 5;
	mov.u32 	%r279, _ZZ6expandP5BoardS0_iE1B;
	add.s32 	%r280, %r279, %r278;
	add.s32 	%r281, %r280, %r276;
	ld.local.u8 	%rs2701, [%rd2];
	ld.local.u8 	%rs2702, [%rd2+1];
	ld.local.u8 	%rs2703, [%rd2+2];
	ld.local.u8 	%rs2704, [%rd2+3];
	ld.local.u8 	%rs2705, [%rd2+4];
	ld.local.u8 	%rs2706, [%rd2+5];
	ld.local.u8 	%rs2707, [%rd2+6];
	ld.local.u8 	%rs2708, [%rd2+7];
	ld.local.u8 	%rs2709, [%rd2+8];
	ld.local.u8 	%rs2710, [%rd2+9];
	ld.local.u8 	%rs2711, [%rd2+10];
	ld.local.u8 	%rs2712, [%rd2+11];
	ld.local.u8 	%rs2713, [%rd2+12];
	ld.local.u8 	%rs2714, [%rd2+13];
	ld.local.u8 	%rs2715, [%rd2+14];
	ld.local.u8 	%rs2716, [%rd2+15];
	ld.local.u8 	%rs2717, [%rd2+16];
	ld.local.u8 	%rs2718, [%rd2+17];
	ld.local.u8 	%rs2719, [%rd2+18];
	ld.local.u8 	%rs2720, [%rd2+19];
	ld.local.u8 	%rs2721, [%rd2+20];
	ld.local.u8 	%rs2722, [%rd2+21];
	ld.local.u8 	%rs2723, [%rd2+22];
	ld.local.u8 	%rs2724, [%rd2+23];
	ld.local.u8 	%rs2725, [%rd2+24];
	ld.local.u8 	%rs2726, [%rd2+25];
	ld.local.u8 	%rs2727, [%rd2+26];
	ld.local.u8 	%rs2728, [%rd2+27];
	ld.local.u8 	%rs2729, [%rd2+28];
	ld.local.u8 	%rs2730, [%rd2+29];
	ld.local.u8 	%rs2731, [%rd2+30];
	ld.local.u8 	%rs2732, [%rd2+31];
	st.shared.u8 	[%r281], %rs2701;
	st.shared.u8 	[%r281+1], %rs2702;
	st.shared.u8 	[%r281+2], %rs2703;
	st.shared.u8 	[%r281+3], %rs2704;
	st.shared.u8 	[%r281+4], %rs2705;
	st.shared.u8 	[%r281+5], %rs2706;
	st.shared.u8 	[%r281+6], %rs2707;
	st.shared.u8 	[%r281+7], %rs2708;
	st.shared.u8 	[%r281+8], %rs2709;
	st.shared.u8 	[%r281+9], %rs2710;
	st.shared.u8 	[%r281+10], %rs2711;
	st.shared.u8 	[%r281+11], %rs2712;
	st.shared.u8 	[%r281+12], %rs2713;
	st.shared.u8 	[%r281+13], %rs2714;
	st.shared.u8 	[%r281+14], %rs2715;
	st.shared.u8 	[%r281+15], %rs2716;
	st.shared.u8 	[%r281+16], %rs2717;
	st.shared.u8 	[%r281+17], %rs2718;
	st.shared.u8 	[%r281+18], %rs2719;
	st.shared.u8 	[%r281+19], %rs2720;
	st.shared.u8 	[%r281+20], %rs2721;
	st.shared.u8 	[%r281+21], %rs2722;
	st.shared.u8 	[%r281+22], %rs2723;
	st.shared.u8 	[%r281+23], %rs2724;
	st.shared.u8 	[%r281+24], %rs2725;
	st.shared.u8 	[%r281+25], %rs2726;
	st.shared.u8 	[%r281+26], %rs2727;
	st.shared.u8 	[%r281+27], %rs2728;
	st.shared.u8 	[%r281+28], %rs2729;
	st.shared.u8 	[%r281+29], %rs2730;
	st.shared.u8 	[%r281+30], %rs2731;
	st.shared.u8 	[%r281+31], %rs2732;
	add.s32 	%r358, %r358, 1;
	st.local.u8 	[%rd2], %rs4489;
	st.local.u8 	[%rd2+1], %rs4552;
	st.local.u8 	[%rd2+2], %rs4551;
	st.local.u8 	[%rd2+3], %rs4550;
	st.local.u8 	[%rd2+4], %rs4549;
	st.local.u8 	[%rd2+5], %rs4548;
	st.local.u8 	[%rd2+6], %rs4547;
	st.local.u8 	[%rd2+7], %rs4546;
	st.local.u8 	[%rd2+8], %rs4545;
	st.local.u8 	[%rd2+9], %rs4544;
	st.local.u8 	[%rd2+10], %rs4543;
	st.local.u8 	[%rd2+11], %rs4542;
	st.local.u8 	[%rd2+12], %rs4541;
	st.local.u8 	[%rd2+13], %rs4540;
	st.local.u8 	[%rd2+14], %rs4539;
	st.local.u8 	[%rd2+15], %rs4538;
	st.local.u8 	[%rd2+16], %rs4537;
	st.local.u8 	[%rd2+17], %rs4536;
	st.local.u8 	[%rd2+18], %rs4535;
	st.local.u8 	[%rd2+19], %rs4534;
	st.local.u8 	[%rd2+20], %rs4533;
	st.local.u8 	[%rd2+21], %rs4532;
	st.local.u8 	[%rd2+22], %rs4531;
	st.local.u8 	[%rd2+23], %rs4530;
	st.local.u8 	[%rd2+24], %rs4529;
	st.local.u8 	[%rd2+25], %rs4528;
	st.local.u8 	[%rd2+26], %rs4527;
	st.local.u8 	[%rd2+27], %rs4526;
	st.local.u8 	[%rd2+28], %rs4525;
	st.local.u8 	[%rd2+29], %rs4524;
	st.local.u8 	[%rd2+30], %rs4523;
	st.local.u8 	[%rd2+31], %rs4522;
$L__BB1_186:
	setp.eq.s32 	%p201, %r339, 0;
	setp.eq.b32 	%p202, %r269, 1;
	or.pred  	%p203, %p201, %p202;
	@%p203 bra 	$L__BB1_189;
	mul.wide.u32 	%rd315, %r339, 8;
	add.s64 	%rd316, %rd1, %rd315;
	cvt.u64.u32 	%rd317, %r341;
	add.s64 	%rd318, %rd316, %rd317;
	ld.local.u8 	%rs2733, [%rd318+-7];
	setp.ne.s16 	%p205, %rs2733, 0;
	@%p205 bra 	$L__BB1_190;
	add.s64 	%rd321, %rd2, %rd315;
	add.s64 	%rd322, %rd321, %rd317;
	ld.local.u8 	%rs2734, [%rd322];
	st.local.u8 	[%rd322+-7], %rs2734;
	mov.b16 	%rs2735, 0;
	st.local.u8 	[%rd322], %rs2735;
	shl.b32 	%r282, %r358, 5;
	mov.u32 	%r283, %tid.x;
	shl.b32 	%r284, %r283, 5;
	mov.u32 	%r285, _ZZ6expandP5BoardS0_iE1B;
	add.s32 	%r286, %r285, %r284;
	add.s32 	%r287, %r286, %r282;
	ld.local.u8 	%rs2736, [%rd2];
	ld.local.u8 	%rs2737, [%rd2+1];
	ld.local.u8 	%rs2738, [%rd2+2];
	ld.local.u8 	%rs2739, [%rd2+3];
	ld.local.u8 	%rs2740, [%rd2+4];
	ld.local.u8 	%rs2741, [%rd2+5];
	ld.local.u8 	%rs2742, [%rd2+6];
	ld.local.u8 	%rs2743, [%rd2+7];
	ld.local.u8 	%rs2744, [%rd2+8];
	ld.local.u8 	%rs2745, [%rd2+9];
	ld.local.u8 	%rs2746, [%rd2+10];
	ld.local.u8 	%rs2747, [%rd2+11];
	ld.local.u8 	%rs2748, [%rd2+12];
	ld.local.u8 	%rs2749, [%rd2+13];
	ld.local.u8 	%rs2750, [%rd2+14];
	ld.local.u8 	%rs2751, [%rd2+15];
	ld.local.u8 	%rs2752, [%rd2+16];
	ld.local.u8 	%rs2753, [%rd2+17];
	ld.local.u8 	%rs2754, [%rd2+18];
	ld.local.u8 	%rs2755, [%rd2+19];
	ld.local.u8 	%rs2756, [%rd2+20];
	ld.local.u8 	%rs2757, [%rd2+21];
	ld.local.u8 	%rs2758, [%rd2+22];
	ld.local.u8 	%rs2759, [%rd2+23];
	ld.local.u8 	%rs2760, [%rd2+24];
	ld.local.u8 	%rs2761, [%rd2+25];
	ld.local.u8 	%rs2762, [%rd2+26];
	ld.local.u8 	%rs2763, [%rd2+27];
	ld.local.u8 	%rs2764, [%rd2+28];
	ld.local.u8 	%rs2765, [%rd2+29];
	ld.local.u8 	%rs2766, [%rd2+30];
	ld.local.u8 	%rs2767, [%rd2+31];
	st.shared.u8 	[%r287], %rs2736;
	st.shared.u8 	[%r287+1], %rs2737;
	st.shared.u8 	[%r287+2], %rs2738;
	st.shared.u8 	[%r287+3], %rs2739;
	st.shared.u8 	[%r287+4], %rs2740;
	st.shared.u8 	[%r287+5], %rs2741;
	st.shared.u8 	[%r287+6], %rs2742;
	st.shared.u8 	[%r287+7], %rs2743;
	st.shared.u8 	[%r287+8], %rs2744;
	st.shared.u8 	[%r287+9], %rs2745;
	st.shared.u8 	[%r287+10], %rs2746;
	st.shared.u8 	[%r287+11], %rs2747;
	st.shared.u8 	[%r287+12], %rs2748;
	st.shared.u8 	[%r287+13], %rs2749;
	st.shared.u8 	[%r287+14], %rs2750;
	st.shared.u8 	[%r287+15], %rs2751;
	st.shared.u8 	[%r287+16], %rs2752;
	st.shared.u8 	[%r287+17], %rs2753;
	st.shared.u8 	[%r287+18], %rs2754;
	st.shared.u8 	[%r287+19], %rs2755;
	st.shared.u8 	[%r287+20], %rs2756;
	st.shared.u8 	[%r287+21], %rs2757;
	st.shared.u8 	[%r287+22], %rs2758;
	st.shared.u8 	[%r287+23], %rs2759;
	st.shared.u8 	[%r287+24], %rs2760;
	st.shared.u8 	[%r287+25], %rs2761;
	st.shared.u8 	[%r287+26], %rs2762;
	st.shared.u8 	[%r287+27], %rs2763;
	st.shared.u8 	[%r287+28], %rs2764;
	st.shared.u8 	[%r287+29], %rs2765;
	st.shared.u8 	[%r287+30], %rs2766;
	st.shared.u8 	[%r287+31], %rs2767;
	add.s32 	%r358, %r358, 1;
	st.local.u8 	[%rd2], %rs4489;
	st.local.u8 	[%rd2+1], %rs4552;
	st.local.u8 	[%rd2+2], %rs4551;
	st.local.u8 	[%rd2+3], %rs4550;
	st.local.u8 	[%rd2+4], %rs4549;
	st.local.u8 	[%rd2+5], %rs4548;
	st.local.u8 	[%rd2+6], %rs4547;
	st.local.u8 	[%rd2+7], %rs4546;
	st.local.u8 	[%rd2+8], %rs4545;
	st.local.u8 	[%rd2+9], %rs4544;
	st.local.u8 	[%rd2+10], %rs4543;
	st.local.u8 	[%rd2+11], %rs4542;
	st.local.u8 	[%rd2+12], %rs4541;
	st.local.u8 	[%rd2+13], %rs4540;
	st.local.u8 	[%rd2+14], %rs4539;
	st.local.u8 	[%rd2+15], %rs4538;
	st.local.u8 	[%rd2+16], %rs4537;
	st.local.u8 	[%rd2+17], %rs4536;
	st.local.u8 	[%rd2+18], %rs4535;
	st.local.u8 	[%rd2+19], %rs4534;
	st.local.u8 	[%rd2+20], %rs4533;
	st.local.u8 	[%rd2+21], %rs4532;
	st.local.u8 	[%rd2+22], %rs4531;
	st.local.u8 	[%rd2+23], %rs4530;
	st.local.u8 	[%rd2+24], %rs4529;
	st.local.u8 	[%rd2+25], %rs4528;
	st.local.u8 	[%rd2+26], %rs4527;
	st.local.u8 	[%rd2+27], %rs4526;
	st.local.u8 	[%rd2+28], %rs4525;
	st.local.u8 	[%rd2+29], %rs4524;
	st.local.u8 	[%rd2+30], %rs4523;
	st.local.u8 	[%rd2+31], %rs4522;
	bra.uni 	$L__BB1_190;
$L__BB1_189:
	setp.ne.s32 	%p204, %r269, 0;
	@%p204 bra 	$L__BB1_192;
$L__BB1_190:
	mul.wide.u32 	%rd323, %r339, 8;
	add.s64 	%rd324, %rd1, %rd323;
	cvt.u64.u32 	%rd325, %r341;
	add.s64 	%rd326, %rd324, %rd325;
	ld.local.u8 	%rs2768, [%rd326+1];
	setp.ne.s16 	%p206, %rs2768, 0;
	@%p206 bra 	$L__BB1_192;
	add.s64 	%rd329, %rd2, %rd323;
	add.s64 	%rd330, %rd329, %rd325;
	ld.local.u8 	%rs2769, [%rd330];
	st.local.u8 	[%rd330+1], %rs2769;
	mov.b16 	%rs2770, 0;
	st.local.u8 	[%rd330], %rs2770;
	shl.b32 	%r288, %r358, 5;
	mov.u32 	%r289, %tid.x;
	shl.b32 	%r290, %r289, 5;
	mov.u32 	%r291, _ZZ6expandP5BoardS0_iE1B;
	add.s32 	%r292, %r291, %r290;
	add.s32 	%r293, %r292, %r288;
	ld.local.u8 	%rs2771, [%rd2];
	ld.local.u8 	%rs2772, [%rd2+1];
	ld.local.u8 	%rs2773, [%rd2+2];
	ld.local.u8 	%rs2774, [%rd2+3];
	ld.local.u8 	%rs2775, [%rd2+4];
	ld.local.u8 	%rs2776, [%rd2+5];
	ld.local.u8 	%rs2777, [%rd2+6];
	ld.local.u8 	%rs2778, [%rd2+7];
	ld.local.u8 	%rs2779, [%rd2+8];
	ld.local.u8 	%rs2780, [%rd2+9];
	ld.local.u8 	%rs2781, [%rd2+10];
	ld.local.u8 	%rs2782, [%rd2+11];
	ld.local.u8 	%rs2783, [%rd2+12];
	ld.local.u8 	%rs2784, [%rd2+13];
	ld.local.u8 	%rs2785, [%rd2+14];
	ld.local.u8 	%rs2786, [%rd2+15];
	ld.local.u8 	%rs2787, [%rd2+16];
	ld.local.u8 	%rs2788, [%rd2+17];
	ld.local.u8 	%rs2789, [%rd2+18];
	ld.local.u8 	%rs2790, [%rd2+19];
	ld.local.u8 	%rs2791, [%rd2+20];
	ld.local.u8 	%rs2792, [%rd2+21];
	ld.local.u8 	%rs2793, [%rd2+22];
	ld.local.u8 	%rs2794, [%rd2+23];
	ld.local.u8 	%rs2795, [%rd2+24];
	ld.local.u8 	%rs2796, [%rd2+25];
	ld.local.u8 	%rs2797, [%rd2+26];
	ld.local.u8 	%rs2798, [%rd2+27];
	ld.local.u8 	%rs2799, [%rd2+28];
	ld.local.u8 	%rs2800, [%rd2+29];
	ld.local.u8 	%rs2801, [%rd2+30];
	ld.local.u8 	%rs2802, [%rd2+31];
	st.shared.u8 	[%r293], %rs2771;
	st.shared.u8 	[%r293+1], %rs2772;
	st.shared.u8 	[%r293+2], %rs2773;
	st.shared.u8 	[%r293+3], %rs2774;
	st.shared.u8 	[%r293+4], %rs2775;
	st.shared.u8 	[%r293+5], %rs2776;
	st.shared.u8 	[%r293+6], %rs2777;
	st.shared.u8 	[%r293+7], %rs2778;
	st.shared.u8 	[%r293+8], %rs2779;
	st.shared.u8 	[%r293+9], %rs2780;
	st.shared.u8 	[%r293+10], %rs2781;
	st.shared.u8 	[%r293+11], %rs2782;
	st.shared.u8 	[%r293+12], %rs2783;
	st.shared.u8 	[%r293+13], %rs2784;
	st.shared.u8 	[%r293+14], %rs2785;
	st.shared.u8 	[%r293+15], %rs2786;
	st.shared.u8 	[%r293+16], %rs2787;
	st.shared.u8 	[%r293+17], %rs2788;
	st.shared.u8 	[%r293+18], %rs2789;
	st.shared.u8 	[%r293+19], %rs2790;
	st.shared.u8 	[%r293+20], %rs2791;
	st.shared.u8 	[%r293+21], %rs2792;
	st.shared.u8 	[%r293+22], %rs2793;
	st.shared.u8 	[%r293+23], %rs2794;
	st.shared.u8 	[%r293+24], %rs2795;
	st.shared.u8 	[%r293+25], %rs2796;
	st.shared.u8 	[%r293+26], %rs2797;
	st.shared.u8 	[%r293+27], %rs2798;
	st.shared.u8 	[%r293+28], %rs2799;
	st.shared.u8 	[%r293+29], %rs2800;
	st.shared.u8 	[%r293+30], %rs2801;
	st.shared.u8 	[%r293+31], %rs2802;
	add.s32 	%r358, %r358, 1;
	st.local.u8 	[%rd2], %rs4489;
	st.local.u8 	[%rd2+1], %rs4552;
	st.local.u8 	[%rd2+2], %rs4551;
	st.local.u8 	[%rd2+3], %rs4550;
	st.local.u8 	[%rd2+4], %rs4549;
	st.local.u8 	[%rd2+5], %rs4548;
	st.local.u8 	[%rd2+6], %rs4547;
	st.local.u8 	[%rd2+7], %rs4546;
	st.local.u8 	[%rd2+8], %rs4545;
	st.local.u8 	[%rd2+9], %rs4544;
	st.local.u8 	[%rd2+10], %rs4543;
	st.local.u8 	[%rd2+11], %rs4542;
	st.local.u8 	[%rd2+12], %rs4541;
	st.local.u8 	[%rd2+13], %rs4540;
	st.local.u8 	[%rd2+14], %rs4539;
	st.local.u8 	[%rd2+15], %rs4538;
	st.local.u8 	[%rd2+16], %rs4537;
	st.local.u8 	[%rd2+17], %rs4536;
	st.local.u8 	[%rd2+18], %rs4535;
	st.local.u8 	[%rd2+19], %rs4534;
	st.local.u8 	[%rd2+20], %rs4533;
	st.local.u8 	[%rd2+21], %rs4532;
	st.local.u8 	[%rd2+22], %rs4531;
	st.local.u8 	[%rd2+23], %rs4530;
	st.local.u8 	[%rd2+24], %rs4529;
	st.local.u8 	[%rd2+25], %rs4528;
	st.local.u8 	[%rd2+26], %rs4527;
	st.local.u8 	[%rd2+27], %rs4526;
	st.local.u8 	[%rd2+28], %rs4525;
	st.local.u8 	[%rd2+29], %rs4524;
	st.local.u8 	[%rd2+30], %rs4523;
	st.local.u8 	[%rd2+31], %rs4522;
$L__BB1_192:
	setp.eq.b32 	%p207, %r269, 1;
	setp.eq.s32 	%p208, %r339, 3;
	setp.lt.u32 	%p209, %r341, 6;
	and.pred  	%p11, %p207, %p209;
	not.pred 	%p210, %p11;
	or.pred  	%p211, %p208, %p210;
	@%p211 bra 	$L__BB1_196;
	mul.wide.u32 	%rd331, %r339, 8;
	add.s64 	%rd332, %rd1, %rd331;
	cvt.u64.u32 	%rd333, %r341;
	add.s64 	%rd13, %rd332, %rd333;
	ld.local.u8 	%rs2803, [%rd13+9];
	add.s16 	%rs2804, %rs2803, -5;
	and.b16  	%rs2805, %rs2804, 255;
	setp.lt.u16 	%p212, %rs2805, 252;
	@%p212 bra 	$L__BB1_196;
	ld.local.u8 	%rs2806, [%rd13+10];
	setp.ne.s16 	%p213, %rs2806, 0;
	@%p213 bra 	$L__BB1_196;
	add.s64 	%rd336, %rd2, %rd331;
	add.s64 	%rd337, %rd336, %rd333;
	ld.local.u8 	%rs2807, [%rd337];
	st.local.u8 	[%rd337+10], %rs2807;
	mov.b16 	%rs2808, 0;
	st.local.u8 	[%rd337], %rs2808;
	st.local.u8 	[%rd337+9], %rs2808;
	shl.b32 	%r295, %r358, 5;
	mov.u32 	%r296, %tid.x;
	shl.b32 	%r297, %r296, 5;
	mov.u32 	%r298, _ZZ6expandP5BoardS0_iE1B;
	add.s32 	%r299, %r298, %r297;
	add.s32 	%r300, %r299, %r295;
	ld.local.u8 	%rs2809, [%rd2];
	ld.local.u8 	%rs2810, [%rd2+1];
	ld.local.u8 	%rs2811, [%rd2+2];
	ld.local.u8 	%rs2812, [%rd2+3];
	ld.local.u8 	%rs2813, [%rd2+4];
	ld.local.u8 	%rs2814, [%rd2+5];
	ld.local.u8 	%rs2815, [%rd2+6];
	ld.local.u8 	%rs2816, [%rd2+7];
	ld.local.u8 	%rs2817, [%rd2+8];
	ld.local.u8 	%rs2818, [%rd2+9];
	ld.local.u8 	%rs2819, [%rd2+10];
	ld.local.u8 	%rs2820, [%rd2+11];
	ld.local.u8 	%rs2821, [%rd2+12];
	ld.local.u8 	%rs2822, [%rd2+13];
	ld.local.u8 	%rs2823, [%rd2+14];
	ld.local.u8 	%rs2824, [%rd2+15];
	ld.local.u8 	%rs2825, [%rd2+16];
	ld.local.u8 	%rs2826, [%rd2+17];
	ld.local.u8 	%rs2827, [%rd2+18];
	ld.local.u8 	%rs2828, [%rd2+19];
	ld.local.u8 	%rs2829, [%rd2+20];
	ld.local.u8 	%rs2830, [%rd2+21];
	ld.local.u8 	%rs2831, [%rd2+22];
	ld.local.u8 	%rs2832, [%rd2+23];
	ld.local.u8 	%rs2833, [%rd2+24];
	ld.local.u8 	%rs2834, [%rd2+25];
	ld.local.u8 	%rs2835, [%rd2+26];
	ld.local.u8 	%rs2836, [%rd2+27];
	ld.local.u8 	%rs2837, [%rd2+28];
	ld.local.u8 	%rs2838, [%rd2+29];
	ld.local.u8 	%rs2839, [%rd2+30];
	ld.local.u8 	%rs2840, [%rd2+31];
	st.shared.u8 	[%r300], %rs2809;
	st.shared.u8 	[%r300+1], %rs2810;
	st.shared.u8 	[%r300+2], %rs2811;
	st.shared.u8 	[%r300+3], %rs2812;
	st.shared.u8 	[%r300+4], %rs2813;
	st.shared.u8 	[%r300+5], %rs2814;
	st.shared.u8 	[%r300+6], %rs2815;
	st.shared.u8 	[%r300+7], %rs2816;
	st.shared.u8 	[%r300+8], %rs2817;
	st.shared.u8 	[%r300+9], %rs2818;
	st.shared.u8 	[%r300+10], %rs2819;
	st.shared.u8 	[%r300+11], %rs2820;
	st.shared.u8 	[%r300+12], %rs2821;
	st.shared.u8 	[%r300+13], %rs2822;
	st.shared.u8 	[%r300+14], %rs2823;
	st.shared.u8 	[%r300+15], %rs2824;
	st.shared.u8 	[%r300+16], %rs2825;
	st.shared.u8 	[%r300+17], %rs2826;
	st.shared.u8 	[%r300+18], %rs2827;
	st.shared.u8 	[%r300+19], %rs2828;
	st.shared.u8 	[%r300+20], %rs2829;
	st.shared.u8 	[%r300+21], %rs2830;
	st.shared.u8 	[%r300+22], %rs2831;
	st.shared.u8 	[%r300+23], %rs2832;
	st.shared.u8 	[%r300+24], %rs2833;
	st.shared.u8 	[%r300+25], %rs2834;
	st.shared.u8 	[%r300+26], %rs2835;
	st.shared.u8 	[%r300+27], %rs2836;
	st.shared.u8 	[%r300+28], %rs2837;
	st.shared.u8 	[%r300+29], %rs2838;
	st.shared.u8 	[%r300+30], %rs2839;
	st.shared.u8 	[%r300+31], %rs2840;
	add.s32 	%r358, %r358, 1;
	st.local.u8 	[%rd2], %rs4489;
	st.local.u8 	[%rd2+1], %rs4552;
	st.local.u8 	[%rd2+2], %rs4551;
	st.local.u8 	[%rd2+3], %rs4550;
	st.local.u8 	[%rd2+4], %rs4549;
	st.local.u8 	[%rd2+5], %rs4548;
	st.local.u8 	[%rd2+6], %rs4547;
	st.local.u8 	[%rd2+7], %rs4546;
	st.local.u8 	[%rd2+8], %rs4545;
	st.local.u8 	[%rd2+9], %rs4544;
	st.local.u8 	[%rd2+10], %rs4543;
	st.local.u8 	[%rd2+11], %rs4542;
	st.local.u8 	[%rd2+12], %rs4541;
	st.local.u8 	[%rd2+13], %rs4540;
	st.local.u8 	[%rd2+14], %rs4539;
	st.local.u8 	[%rd2+15], %rs4538;
	st.local.u8 	[%rd2+16], %rs4537;
	st.local.u8 	[%rd2+17], %rs4536;
	st.local.u8 	[%rd2+18], %rs4535;
	st.local.u8 	[%rd2+19], %rs4534;
	st.local.u8 	[%rd2+20], %rs4533;
	st.local.u8 	[%rd2+21], %rs4532;
	st.local.u8 	[%rd2+22], %rs4531;
	st.local.u8 	[%rd2+23], %rs4530;
	st.local.u8 	[%rd2+24], %rs4529;
	st.local.u8 	[%rd2+25], %rs4528;
	st.local.u8 	[%rd2+26], %rs4527;
	st.local.u8 	[%rd2+27], %rs4526;
	st.local.u8 	[%rd2+28], %rs4525;
	st.local.u8 	[%rd2+29], %rs4524;
	st.local.u8 	[%rd2+30], %rs4523;
	st.local.u8 	[%rd2+31], %rs4522;
$L__BB1_196:
	setp.eq.s32 	%p214, %r339, 0;
	or.pred  	%p216, %p214, %p210;
	@%p216 bra 	$L__BB1_200;
	mul.wide.u32 	%rd338, %r339, 8;
	add.s64 	%rd339, %rd1, %rd338;
	cvt.u64.u32 	%rd340, %r341;
	add.s64 	%rd14, %rd339, %rd340;
	ld.local.u8 	%rs2841, [%rd14+1];
	add.s16 	%rs2842, %rs2841, -5;
	and.b16  	%rs2843, %rs2842, 255;
	setp.lt.u16 	%p217, %rs2843, 252;
	@%p217 bra 	$L__BB1_200;
	ld.local.u8 	%rs2844, [%rd14+-6];
	setp.ne.s16 	%p218, %rs2844, 0;
	@%p218 bra 	$L__BB1_200;
	add.s64 	%rd343, %rd2, %rd338;
	add.s64 	%rd344, %rd343, %rd340;
	ld.local.u8 	%rs2845, [%rd344];
	st.local.u8 	[%rd344+-6], %rs2845;
	mov.b16 	%rs2846, 0;
	st.local.u8 	[%rd344], %rs2846;
	st.local.u8 	[%rd344+1], %rs2846;
	shl.b32 	%r301, %r358, 5;
	mov.u32 	%r302, %tid.x;
	shl.b32 	%r303, %r302, 5;
	mov.u32 	%r304, _ZZ6expandP5BoardS0_iE1B;
	add.s32 	%r305, %r304, %r303;
	add.s32 	%r306, %r305, %r301;
	ld.local.u8 	%rs2847, [%rd2];
	ld.local.u8 	%rs2848, [%rd2+1];
	ld.local.u8 	%rs2849, [%rd2+2];
	ld.local.u8 	%rs2850, [%rd2+3];
	ld.local.u8 	%rs2851, [%rd2+4];
	ld.local.u8 	%rs2852, [%rd2+5];
	ld.local.u8 	%rs2853, [%rd2+6];
	ld.local.u8 	%rs2854, [%rd2+7];
	ld.local.u8 	%rs2855, [%rd2+8];
	ld.local.u8 	%rs2856, [%rd2+9];
	ld.local.u8 	%rs2857, [%rd2+10];
	ld.local.u8 	%rs2858, [%rd2+11];
	ld.local.u8 	%rs2859, [%rd2+12];
	ld.local.u8 	%rs2860, [%rd2+13];
	ld.local.u8 	%rs2861, [%rd2+14];
	ld.local.u8 	%rs2862, [%rd2+15];
	ld.local.u8 	%rs2863, [%rd2+16];
	ld.local.u8 	%rs2864, [%rd2+17];
	ld.local.u8 	%rs2865, [%rd2+18];
	ld.local.u8 	%rs2866, [%rd2+19];
	ld.local.u8 	%rs2867, [%rd2+20];
	ld.local.u8 	%rs2868, [%rd2+21];
	ld.local.u8 	%rs2869, [%rd2+22];
	ld.local.u8 	%rs2870, [%rd2+23];
	ld.local.u8 	%rs2871, [%rd2+24];
	ld.local.u8 	%rs2872, [%rd2+25];
	ld.local.u8 	%rs2873, [%rd2+26];
	ld.local.u8 	%rs2874, [%rd2+27];
	ld.local.u8 	%rs2875, [%rd2+28];
	ld.local.u8 	%rs2876, [%rd2+29];
	ld.local.u8 	%rs2877, [%rd2+30];
	ld.local.u8 	%rs2878, [%rd2+31];
	st.shared.u8 	[%r306], %rs2847;
	st.shared.u8 	[%r306+1], %rs2848;
	st.shared.u8 	[%r306+2], %rs2849;
	st.shared.u8 	[%r306+3], %rs2850;
	st.shared.u8 	[%r306+4], %rs2851;
	st.shared.u8 	[%r306+5], %rs2852;
	st.shared.u8 	[%r306+6], %rs2853;
	st.shared.u8 	[%r306+7], %rs2854;
	st.shared.u8 	[%r306+8], %rs2855;
	st.shared.u8 	[%r306+9], %rs2856;
	st.shared.u8 	[%r306+10], %rs2857;
	st.shared.u8 	[%r306+11], %rs2858;
	st.shared.u8 	[%r306+12], %rs2859;
	st.shared.u8 	[%r306+13], %rs2860;
	st.shared.u8 	[%r306+14], %rs2861;
	st.shared.u8 	[%r306+15], %rs2862;
	st.shared.u8 	[%r306+16], %rs2863;
	st.shared.u8 	[%r306+17], %rs2864;
	st.shared.u8 	[%r306+18], %rs2865;
	st.shared.u8 	[%r306+19], %rs2866;
	st.shared.u8 	[%r306+20], %rs2867;
	st.shared.u8 	[%r306+21], %rs2868;
	st.shared.u8 	[%r306+22], %rs2869;
	st.shared.u8 	[%r306+23], %rs2870;
	st.shared.u8 	[%r306+24], %rs2871;
	st.shared.u8 	[%r306+25], %rs2872;
	st.shared.u8 	[%r306+26], %rs2873;
	st.shared.u8 	[%r306+27], %rs2874;
	st.shared.u8 	[%r306+28], %rs2875;
	st.shared.u8 	[%r306+29], %rs2876;
	st.shared.u8 	[%r306+30], %rs2877;
	st.shared.u8 	[%r306+31], %rs2878;
	add.s32 	%r358, %r358, 1;
	st.local.u8 	[%rd2], %rs4489;
	st.local.u8 	[%rd2+1], %rs4552;
	st.local.u8 	[%rd2+2], %rs4551;
	st.local.u8 	[%rd2+3], %rs4550;
	st.local.u8 	[%rd2+4], %rs4549;
	st.local.u8 	[%rd2+5], %rs4548;
	st.local.u8 	[%rd2+6], %rs4547;
	st.local.u8 	[%rd2+7], %rs4546;
	st.local.u8 	[%rd2+8], %rs4545;
	st.local.u8 	[%rd2+9], %rs4544;
	st.local.u8 	[%rd2+10], %rs4543;
	st.local.u8 	[%rd2+11], %rs4542;
	st.local.u8 	[%rd2+12], %rs4541;
	st.local.u8 	[%rd2+13], %rs4540;
	st.local.u8 	[%rd2+14], %rs4539;
	st.local.u8 	[%rd2+15], %rs4538;
	st.local.u8 	[%rd2+16], %rs4537;
	st.local.u8 	[%rd2+17], %rs4536;
	st.local.u8 	[%rd2+18], %rs4535;
	st.local.u8 	[%rd2+19], %rs4534;
	st.local.u8 	[%rd2+20], %rs4533;
	st.local.u8 	[%rd2+21], %rs4532;
	st.local.u8 	[%rd2+22], %rs4531;
	st.local.u8 	[%rd2+23], %rs4530;
	st.local.u8 	[%rd2+24], %rs4529;
	st.local.u8 	[%rd2+25], %rs4528;
	st.local.u8 	[%rd2+26], %rs4527;
	st.local.u8 	[%rd2+27], %rs4526;
	st.local.u8 	[%rd2+28], %rs4525;
	st.local.u8 	[%rd2+29], %rs4524;
	st.local.u8 	[%rd2+30], %rs4523;
	st.local.u8 	[%rd2+31], %rs4522;
$L__BB1_200:
	setp.eq.b32 	%p219, %r269, 1;
	not.pred 	%p220, %p219;
	setp.eq.s32 	%p221, %r339, 0;
	setp.lt.u32 	%p222, %r341, 5;
	and.pred  	%p12, %p220, %p222;
	not.pred 	%p223, %p12;
	or.pred  	%p224, %p221, %p223;
	@%p224 bra 	$L__BB1_204;
	mul.wide.u32 	%rd345, %r339, 8;
	add.s64 	%rd346, %rd1, %rd345;
	cvt.u64.u32 	%rd347, %r341;
	add.s64 	%rd15, %rd346, %rd347;
	ld.local.u8 	%rs2879, [%rd15+-7];
	add.s16 	%rs2880, %rs2879, -5;
	and.b16  	%rs2881, %rs2880, 255;
	setp.lt.u16 	%p225, %rs2881, 252;
	@%p225 bra 	$L__BB1_204;
	ld.local.u8 	%rs2882, [%rd15+-6];
	setp.ne.s16 	%p226, %rs2882, 0;
	@%p226 bra 	$L__BB1_204;
	add.s64 	%rd350, %rd2, %rd345;
	add.s64 	%rd351, %rd350, %rd347;
	ld.local.u8 	%rs2883, [%rd351];
	st.local.u8 	[%rd351+-6], %rs2883;
	mov.b16 	%rs2884, 0;
	st.local.u8 	[%rd351], %rs2884;
	st.local.u8 	[%rd351+-7], %rs2884;
	shl.b32 	%r308, %r358, 5;
	mov.u32 	%r309, %tid.x;
	shl.b32 	%r310, %r309, 5;
	mov.u32 	%r311, _ZZ6expandP5BoardS0_iE1B;
	add.s32 	%r312, %r311, %r310;
	add.s32 	%r313, %r312, %r308;
	ld.local.u8 	%rs2885, [%rd2];
	ld.local.u8 	%rs2886, [%rd2+1];
	ld.local.u8 	%rs2887, [%rd2+2];
	ld.local.u8 	%rs2888, [%rd2+3];
	ld.local.u8 	%rs2889, [%rd2+4];
	ld.local.u8 	%rs2890, [%rd2+5];
	ld.local.u8 	%rs2891, [%rd2+6];
	ld.local.u8 	%rs2892, [%rd2+7];
	ld.local.u8 	%rs2893, [%rd2+8];
	ld.local.u8 	%rs2894, [%rd2+9];
	ld.local.u8 	%rs2895, [%rd2+10];
	ld.local.u8 	%rs2896, [%rd2+11];
	ld.local.u8 	%rs2897, [%rd2+12];
	ld.local.u8 	%rs2898, [%rd2+13];
	ld.local.u8 	%rs2899, [%rd2+14];
	ld.local.u8 	%rs2900, [%rd2+15];
	ld.local.u8 	%rs2901, [%rd2+16];
	ld.local.u8 	%rs2902, [%rd2+17];
	ld.local.u8 	%rs2903, [%rd2+18];
	ld.local.u8 	%rs2904, [%rd2+19];
	ld.local.u8 	%rs2905, [%rd2+20];
	ld.local.u8 	%rs2906, [%rd2+21];
	ld.local.u8 	%rs2907, [%rd2+22];
	ld.local.u8 	%rs2908, [%rd2+23];
	ld.local.u8 	%rs2909, [%rd2+24];
	ld.local.u8 	%rs2910, [%rd2+25];
	ld.local.u8 	%rs2911, [%rd2+26];
	ld.local.u8 	%rs2912, [%rd2+27];
	ld.local.u8 	%rs2913, [%rd2+28];
	ld.local.u8 	%rs2914, [%rd2+29];
	ld.local.u8 	%rs2915, [%rd2+30];
	ld.local.u8 	%rs2916, [%rd2+31];
	st.shared.u8 	[%r313], %rs2885;
	st.shared.u8 	[%r313+1], %rs2886;
	st.shared.u8 	[%r313+2], %rs2887;
	st.shared.u8 	[%r313+3], %rs2888;
	st.shared.u8 	[%r313+4], %rs2889;
	st.shared.u8 	[%r313+5], %rs2890;
	st.shared.u8 	[%r313+6], %rs2891;
	st.shared.u8 	[%r313+7], %rs2892;
	st.shared.u8 	[%r313+8], %rs2893;
	st.shared.u8 	[%r313+9], %rs2894;
	st.shared.u8 	[%r313+10], %rs2895;
	st.shared.u8 	[%r313+11], %rs2896;
	st.shared.u8 	[%r313+12], %rs2897;
	st.shared.u8 	[%r313+13], %rs2898;
	st.shared.u8 	[%r313+14], %rs2899;
	st.shared.u8 	[%r313+15], %rs2900;
	st.shared.u8 	[%r313+16], %rs2901;
	st.shared.u8 	[%r313+17], %rs2902;
	st.shared.u8 	[%r313+18], %rs2903;
	st.shared.u8 	[%r313+19], %rs2904;
	st.shared.u8 	[%r313+20], %rs2905;
	st.shared.u8 	[%r313+21], %rs2906;
	st.shared.u8 	[%r313+22], %rs2907;
	st.shared.u8 	[%r313+23], %rs2908;
	st.shared.u8 	[%r313+24], %rs2909;
	st.shared.u8 	[%r313+25], %rs2910;
	st.shared.u8 	[%r313+26], %rs2911;
	st.shared.u8 	[%r313+27], %rs2912;
	st.shared.u8 	[%r313+28], %rs2913;
	st.shared.u8 	[%r313+29], %rs2914;
	st.shared.u8 	[%r313+30], %rs2915;
	st.shared.u8 	[%r313+31], %rs2916;
	add.s32 	%r358, %r358, 1;
	st.local.u8 	[%rd2], %rs4489;
	st.local.u8 	[%rd2+1], %rs4552;
	st.local.u8 	[%rd2+2], %rs4551;
	st.local.u8 	[%rd2+3], %rs4550;
	st.local.u8 	[%rd2+4], %rs4549;
	st.local.u8 	[%rd2+5], %rs4548;
	st.local.u8 	[%rd2+6], %rs4547;
	st.local.u8 	[%rd2+7], %rs4546;
	st.local.u8 	[%rd2+8], %rs4545;
	st.local.u8 	[%rd2+9], %rs4544;
	st.local.u8 	[%rd2+10], %rs4543;
	st.local.u8 	[%rd2+11], %rs4542;
	st.local.u8 	[%rd2+12], %rs4541;
	st.local.u8 	[%rd2+13], %rs4540;
	st.local.u8 	[%rd2+14], %rs4539;
	st.local.u8 	[%rd2+15], %rs4538;
	st.local.u8 	[%rd2+16], %rs4537;
	st.local.u8 	[%rd2+17], %rs4536;
	st.local.u8 	[%rd2+18], %rs4535;
	st.local.u8 	[%rd2+19], %rs4534;
	st.local.u8 	[%rd2+20], %rs4533;
	st.local.u8 	[%rd2+21], %rs4532;
	st.local.u8 	[%rd2+22], %rs4531;
	st.local.u8 	[%rd2+23], %rs4530;
	st.local.u8 	[%rd2+24], %rs4529;
	st.local.u8 	[%rd2+25], %rs4528;
	st.local.u8 	[%rd2+26], %rs4527;
	st.local.u8 	[%rd2+27], %rs4526;
	st.local.u8 	[%rd2+28], %rs4525;
	st.local.u8 	[%rd2+29], %rs4524;
	st.local.u8 	[%rd2+30], %rs4523;
	st.local.u8 	[%rd2+31], %rs4522;
$L__BB1_204:
	@%p223 bra 	$L__BB1_208;
	mul.wide.u32 	%rd352, %r339, 8;
	add.s64 	%rd353, %rd1, %rd352;
	cvt.u64.u32 	%rd354, %r341;
	add.s64 	%rd16, %rd353, %rd354;
	ld.local.u8 	%rs2917, [%rd16+1];
	add.s16 	%rs2918, %rs2917, -5;
	and.b16  	%rs2919, %rs2918, 255;
	setp.lt.u16 	%p228, %rs2919, 252;
	@%p228 bra 	$L__BB1_208;
	ld.local.u8 	%rs2920, [%rd16+10];
	setp.ne.s16 	%p229, %rs2920, 0;
	@%p229 bra 	$L__BB1_208;
	add.s64 	%rd357, %rd2, %rd352;
	add.s64 	%rd358, %rd357, %rd354;
	ld.local.u8 	%rs2921, [%rd358];
	st.local.u8 	[%rd358+10], %rs2921;
	mov.b16 	%rs2922, 0;
	st.local.u8 	[%rd358], %rs2922;
	st.local.u8 	[%rd358+1], %rs2922;
	shl.b32 	%r314, %r358, 5;
	mov.u32 	%r315, %tid.x;
	shl.b32 	%r316, %r315, 5;
	mov.u32 	%r317, _ZZ6expandP5BoardS0_iE1B;
	add.s32 	%r318, %r317, %r316;
	add.s32 	%r319, %r318, %r314;
	ld.local.u8 	%rs2923, [%rd2];
	ld.local.u8 	%rs2924, [%rd2+1];
	ld.local.u8 	%rs2925, [%rd2+2];
	ld.local.u8 	%rs2926, [%rd2+3];
	ld.local.u8 	%rs2927, [%rd2+4];
	ld.local.u8 	%rs2928, [%rd2+5];
	ld.local.u8 	%rs2929, [%rd2+6];
	ld.local.u8 	%rs2930, [%rd2+7];
	ld.local.u8 	%rs2931, [%rd2+8];
	ld.local.u8 	%rs2932, [%rd2+9];
	ld.local.u8 	%rs2933, [%rd2+10];
	ld.local.u8 	%rs2934, [%rd2+11];
	ld.local.u8 	%rs2935, [%rd2+12];
	ld.local.u8 	%rs2936, [%rd2+13];
	ld.local.u8 	%rs2937, [%rd2+14];
	ld.local.u8 	%rs2938, [%rd2+15];
	ld.local.u8 	%rs2939, [%rd2+16];
	ld.local.u8 	%rs2940, [%rd2+17];
	ld.local.u8 	%rs2941, [%rd2+18];
	ld.local.u8 	%rs2942, [%rd2+19];
	ld.local.u8 	%rs2943, [%rd2+20];
	ld.local.u8 	%rs2944, [%rd2+21];
	ld.local.u8 	%rs2945, [%rd2+22];
	ld.local.u8 	%rs2946, [%rd2+23];
	ld.local.u8 	%rs2947, [%rd2+24];
	ld.local.u8 	%rs2948, [%rd2+25];
	ld.local.u8 	%rs2949, [%rd2+26];
	ld.local.u8 	%rs2950, [%rd2+27];
	ld.local.u8 	%rs2951, [%rd2+28];
	ld.local.u8 	%rs2952, [%rd2+29];
	ld.local.u8 	%rs2953, [%rd2+30];
	ld.local.u8 	%rs2954, [%rd2+31];
	st.shared.u8 	[%r319], %rs2923;
	st.shared.u8 	[%r319+1], %rs2924;
	st.shared.u8 	[%r319+2], %rs2925;
	st.shared.u8 	[%r319+3], %rs2926;
	st.shared.u8 	[%r319+4], %rs2927;
	st.shared.u8 	[%r319+5], %rs2928;
	st.shared.u8 	[%r319+6], %rs2929;
	st.shared.u8 	[%r319+7], %rs2930;
	st.shared.u8 	[%r319+8], %rs2931;
	st.shared.u8 	[%r319+9], %rs2932;
	st.shared.u8 	[%r319+10], %rs2933;
	st.shared.u8 	[%r319+11], %rs2934;
	st.shared.u8 	[%r319+12], %rs2935;
	st.shared.u8 	[%r319+13], %rs2936;
	st.shared.u8 	[%r319+14], %rs2937;
	st.shared.u8 	[%r319+15], %rs2938;
	st.shared.u8 	[%r319+16], %rs2939;
	st.shared.u8 	[%r319+17], %rs2940;
	st.shared.u8 	[%r319+18], %rs2941;
	st.shared.u8 	[%r319+19], %rs2942;
	st.shared.u8 	[%r319+20], %rs2943;
	st.shared.u8 	[%r319+21], %rs2944;
	st.shared.u8 	[%r319+22], %rs2945;
	st.shared.u8 	[%r319+23], %rs2946;
	st.shared.u8 	[%r319+24], %rs2947;
	st.shared.u8 	[%r319+25], %rs2948;
	st.shared.u8 	[%r319+26], %rs2949;
	st.shared.u8 	[%r319+27], %rs2950;
	st.shared.u8 	[%r319+28], %rs2951;
	st.shared.u8 	[%r319+29], %rs2952;
	st.shared.u8 	[%r319+30], %rs2953;
	st.shared.u8 	[%r319+31], %rs2954;
	add.s32 	%r358, %r358, 1;
	st.local.u8 	[%rd2], %rs4489;
	st.local.u8 	[%rd2+1], %rs4552;
	st.local.u8 	[%rd2+2], %rs4551;
	st.local.u8 	[%rd2+3], %rs4550;
	st.local.u8 	[%rd2+4], %rs4549;
	st.local.u8 	[%rd2+5], %rs4548;
	st.local.u8 	[%rd2+6], %rs4547;
	st.local.u8 	[%rd2+7], %rs4546;
	st.local.u8 	[%rd2+8], %rs4545;
	st.local.u8 	[%rd2+9], %rs4544;
	st.local.u8 	[%rd2+10], %rs4543;
	st.local.u8 	[%rd2+11], %rs4542;
	st.local.u8 	[%rd2+12], %rs4541;
	st.local.u8 	[%rd2+13], %rs4540;
	st.local.u8 	[%rd2+14], %rs4539;
	st.local.u8 	[%rd2+15], %rs4538;
	st.local.u8 	[%rd2+16], %rs4537;
	st.local.u8 	[%rd2+17], %rs4536;
	st.local.u8 	[%rd2+18], %rs4535;
	st.local.u8 	[%rd2+19], %rs4534;
	st.local.u8 	[%rd2+20], %rs4533;
	st.local.u8 	[%rd2+21], %rs4532;
	st.local.u8 	[%rd2+22], %rs4531;
	st.local.u8 	[%rd2+23], %rs4530;
	st.local.u8 	[%rd2+24], %rs4529;
	st.local.u8 	[%rd2+25], %rs4528;
	st.local.u8 	[%rd2+26], %rs4527;
	st.local.u8 	[%rd2+27], %rs4526;
	st.local.u8 	[%rd2+28], %rs4525;
	st.local.u8 	[%rd2+29], %rs4524;
	st.local.u8 	[%rd2+30], %rs4523;
	st.local.u8 	[%rd2+31], %rs4522;
$L__BB1_208:
	add.s32 	%r341, %r341, 1;
	setp.ne.s32 	%p230, %r341, 8;
	@%p230 bra 	$L__BB1_144;
	setp.ne.s32 	%p231, %r45, 4;
	mov.u32 	%r339, %r45;
	@%p231 bra 	$L__BB1_143;
$L__BB1_210:
	bar.sync 	0;
	ret;

}


// ===== COMPILED SASS (sm_100) =====

	.target	sm_100

	.elftype	@"ET_EXEC"


//--------------------- .note.nv.tkinfo           --------------------------
	.section	.note.nv.tkinfo,"",@"SHT_NOTE"
	.sectionflags	@"SHF_NOTE_NV_TKINFO"
	.tkinfo
        /*0018*/ 	.word	0x00000002
        /*0030*/ 	.string	""
        /*0030*/ 	.string	"ptxas"
        /*0030*/ 	.string	"Cuda compilation tools, release 13.0, V13.0.88"
        /*0030*/ 	.string	"Build cuda_13.0.r13.0/compiler.36424714_0"
        /*0030*/ 	.string	"-arch sm_100 -m 64 "



//--------------------- .note.nv.cuinfo           --------------------------
	.section	.note.nv.cuinfo,"",@"SHT_NOTE"
	.sectionflags	@"SHF_NOTE_NV_CUINFO"
        /*0018*/ 	.short	0x0002
        /*001a*/ 	.short	0x0064
        /*001c*/ 	.short	0x0082
	.zero		2


//--------------------- .nv.info                  --------------------------
	.section	.nv.info,"",@"SHT_CUDA_INFO"
	.align	4


	//----- nvinfo : EIATTR_REGCOUNT
	.align		4
        /*0000*/ 	.byte	0x04, 0x2f
        /*0002*/ 	.short	(.L_3 - .L_2)
	.align		4
.L_2:
        /*0004*/ 	.word	index@(_Z12analyze_treeP5Boardi)
        /*0008*/ 	.word	0x00000004


	//----- nvinfo : EIATTR_FRAME_SIZE
	.align		4
.L_3:
        /*000c*/ 	.byte	0x04, 0x11
        /*000e*/ 	.short	(.L_5 - .L_4)
	.align		4
.L_4:
        /*0010*/ 	.word	index@(_Z12analyze_treeP5Boardi)
        /*0014*/ 	.word	0x00000000


	//----- nvinfo : EIATTR_REGCOUNT
	.align		4
.L_5:
        /*0018*/ 	.byte	0x04, 0x2f
        /*001a*/ 	.short	(.L_7 - .L_6)
	.align		4
.L_6:
        /*001c*/ 	.word	index@(_Z6expandP5BoardS0_i)
        /*0020*/ 	.word	0x00000038


	//----- nvinfo : EIATTR_FRAME_SIZE
	.align		4
.L_7:
        /*0024*/ 	.byte	0x04, 0x11
        /*0026*/ 	.short	(.L_9 - .L_8)
	.align		4
.L_8:
        /*0028*/ 	.word	index@(_Z6expandP5BoardS0_i)
        /*002c*/ 	.word	0x00000040


	//----- nvinfo : EIATTR_MIN_STACK_SIZE
	.align		4
.L_9:
        /*0030*/ 	.byte	0x04, 0x12
        /*0032*/ 	.short	(.L_11 - .L_10)
	.align		4
.L_10:
        /*0034*/ 	.word	index@(_Z6expandP5BoardS0_i)
        /*0038*/ 	.word	0x00000040


	//----- nvinfo : EIATTR_MIN_STACK_SIZE
	.align		4
.L_11:
        /*003c*/ 	.byte	0x04, 0x12
        /*003e*/ 	.short	(.L_13 - .L_12)
	.align		4
.L_12:
        /*0040*/ 	.word	index@(_Z12analyze_treeP5Boardi)
        /*0044*/ 	.word	0x00000000
.L_13:


//--------------------- .nv.compat                --------------------------
	.section	.nv.compat,"",@"SHT_CUDA_COMPAT_INFO"
	.align	4
        /*0000*/ 	.byte	0x02, 0x09, 0x00, 0x00, 0x02, 0x02, 0x01, 0x00, 0x02, 0x05, 0x05, 0x00, 0x03, 0x07, 0x01, 0x01
        /*0010*/ 	.byte	0x02, 0x03, 0x00, 0x00, 0x02, 0x06, 0x01, 0x00, 0x04, 0x0b, 0x08, 0x00, 0x09, 0x00, 0x00, 0x00
        /*0020*/ 	.byte	0x00, 0x00, 0x00, 0x00


//--------------------- .nv.info._Z6expandP5BoardS0_i --------------------------
	.section	.nv.info._Z6expandP5BoardS0_i,"",@"SHT_CUDA_INFO"
	.sectionflags	@""
	.align	4


	//----- nvinfo : EIATTR_CUDA_API_VERSION
	.align		4
        /*0000*/ 	.byte	0x04, 0x37
        /*0002*/ 	.short	(.L_15 - .L_14)
.L_14:
        /*0004*/ 	.word	0x00000082


	//----- nvinfo : EIATTR_KPARAM_INFO
	.align		4
.L_15:
        /*0008*/ 	.byte	0x04, 0x17
        /*000a*/ 	.short	(.L_17 - .L_16)
.L_16:
        /*000c*/ 	.word	0x00000000
        /*0010*/ 	.short	0x0002
        /*0012*/ 	.short	0x0010
        /*0014*/ 	.byte	0x00, 0xf0, 0x11, 0x00


	//----- nvinfo : EIATTR_KPARAM_INFO
	.align		4
.L_17:
        /*0018*/ 	.byte	0x04, 0x17
        /*001a*/ 	.short	(.L_19 - .L_18)
.L_18:
        /*001c*/ 	.word	0x00000000
        /*0020*/ 	.short	0x0001
        /*0022*/ 	.short	0x0008
        /*0024*/ 	.byte	0x00, 0xf5, 0x21, 0x00


	//----- nvinfo : EIATTR_KPARAM_INFO
	.align		4
.L_19:
        /*0028*/ 	.byte	0x04, 0x17
        /*002a*/ 	.short	(.L_21 - .L_20)
.L_20:
        /*002c*/ 	.word	0x00000000
        /*0030*/ 	.short	0x0000
        /*0032*/ 	.short	0x0000
        /*0034*/ 	.byte	0x00, 0xf5, 0x21, 0x00


	//----- nvinfo : EIATTR_SPARSE_MMA_MASK
	.align		4
.L_21:
        /*0038*/ 	.byte	0x03, 0x50
        /*003a*/ 	.short	0x0000


	//----- nvinfo : EIATTR_MAXREG_COUNT
	.align		4
        /*003c*/ 	.byte	0x03, 0x1b
        /*003e*/ 	.short	0x00ff


	//----- nvinfo : EIATTR_NUM_BARRIERS
	.align		4
        /*0040*/ 	.byte	0x02, 0x4c
        /*0042*/ 	.byte	0x01
	.zero		1


	//----- nvinfo : EIATTR_MERCURY_ISA_VERSION
	.align		4
        /*0044*/ 	.byte	0x03, 0x5f
        /*0046*/ 	.short	0x0101


	//----- nvinfo : EIATTR_VRC_CTA_INIT_COUNT
	.align		4
        /*0048*/ 	.byte	0x02, 0x4a
	.zero		1
	.zero		1


	//----- nvinfo : EIATTR_EXIT_INSTR_OFFSETS
	.align		4
        /*004c*/ 	.byte	0x04, 0x1c
        /*004e*/ 	.short	(.L_23 - .L_22)


	//   ....[0]....
.L_22:
        /*0050*/ 	.word	0x00011570


	//----- nvinfo : EIATTR_CRS_STACK_SIZE
	.align		4
.L_23:
        /*0054*/ 	.byte	0x04, 0x1e
        /*0056*/ 	.short	(.L_25 - .L_24)
.L_24:
        /*0058*/ 	.word	0x00000000


	//----- nvinfo : EIATTR_CBANK_PARAM_SIZE
	.align		4
.L_25:
        /*005c*/ 	.byte	0x03, 0x19
        /*005e*/ 	.short	0x0014


	//----- nvinfo : EIATTR_PARAM_CBANK
	.align		4
        /*0060*/ 	.byte	0x04, 0x0a
        /*0062*/ 	.short	(.L_27 - .L_26)
	.align		4
.L_26:
        /*0064*/ 	.word	index@(.nv.constant0._Z6expandP5BoardS0_i)
        /*0068*/ 	.short	0x0380
        /*006a*/ 	.short	0x0014


	//----- nvinfo : EIATTR_SW_WAR
	.align		4
.L_27:
        /*006c*/ 	.byte	0x04, 0x36
        /*006e*/ 	.short	(.L_29 - .L_28)
.L_28:
        /*0070*/ 	.word	0x00000008
.L_29:


//--------------------- .nv.info._Z12analyze_treeP5Boardi --------------------------
	.section	.nv.info._Z12analyze_treeP5Boardi,"",@"SHT_CUDA_INFO"
	.sectionflags	@""
	.align	4


	//----- nvinfo : EIATTR_CUDA_API_VERSION
	.align		4
        /*0000*/ 	.byte	0x04, 0x37
        /*0002*/ 	.short	(.L_31 - .L_30)
.L_30:
        /*0004*/ 	.word	0x00000082


	//----- nvinfo : EIATTR_KPARAM_INFO
	.align		4
.L_31:
        /*0008*/ 	.byte	0x04, 0x17
        /*000a*/ 	.short	(.L_33 - .L_32)
.L_32:
        /*000c*/ 	.word	0x00000000
        /*0010*/ 	.short	0x0001
        /*0012*/ 	.short	0x0008
        /*0014*/ 	.byte	0x00, 0xf0, 0x11, 0x00


	//----- nvinfo : EIATTR_KPARAM_INFO
	.align		4
.L_33:
        /*0018*/ 	.byte	0x04, 0x17
        /*001a*/ 	.short	(.L_35 - .L_34)
.L_34:
        /*001c*/ 	.word	0x00000000
        /*0020*/ 	.short	0x0000
        /*0022*/ 	.short	0x0000
        /*0024*/ 	.byte	0x00, 0xf5, 0x21, 0x00


	//----- nvinfo : EIATTR_SPARSE_MMA_MASK
	.align		4
.L_35:
        /*0028*/ 	.byte	0x03, 0x50
        /*002a*/ 	.short	0x0000


	//----- nvinfo : EIATTR_MAXREG_COUNT
	.align		4
        /*002c*/ 	.byte	0x03, 0x1b
        /*002e*/ 	.short	0x00ff


	//----- nvinfo : EIATTR_MERCURY_ISA_VERSION
	.align		4
        /*0030*/ 	.byte	0x03, 0x5f
        /*0032*/ 	.short	0x0101


	//----- nvinfo : EIATTR_VRC_CTA_INIT_COUNT
	.align		4
        /*0034*/ 	.byte	0x02, 0x4a
	.zero		1
	.zero		1


	//----- nvinfo : EIATTR_EXIT_INSTR_OFFSETS
	.align		4
        /*0038*/ 	.byte	0x04, 0x1c
        /*003a*/ 	.short	(.L_37 - .L_36)


	//   ....[0]....
.L_36:
        /*003c*/ 	.word	0x00000010


	//----- nvinfo : EIATTR_CBANK_PARAM_SIZE
	.align		4
.L_37:
        /*0040*/ 	.byte	0x03, 0x19
        /*0042*/ 	.short	0x000c


	//----- nvinfo : EIATTR_PARAM_CBANK
	.align		4
        /*0044*/ 	.byte	0x04, 0x0a
        /*0046*/ 	.short	(.L_39 - .L_38)
	.align		4
.L_38:
        /*0048*/ 	.word	index@(.nv.constant0._Z12analyze_treeP5Boardi)
        /*004c*/ 	.short	0x0380
        /*004e*/ 	.short	0x000c


	//----- nvinfo : EIATTR_SW_WAR
	.align		4
.L_39:
        /*0050*/ 	.byte	0x04, 0x36
        /*0052*/ 	.short	(.L_41 - .L_40)
.L_40:
        /*0054*/ 	.word	0x00000008
.L_41:


//--------------------- .nv.callgraph             --------------------------
	.section	.nv.callgraph,"",@"SHT_CUDA_CALLGRAPH"
	.align	4
	.sectionentsize	8
	.align		4
        /*0000*/ 	.word	0x00000000
	.align		4
        /*0004*/ 	.word	0xffffffff
	.align		4
        /*0008*/ 	.word	0x00000000
	.align		4
        /*000c*/ 	.word	0xfffffffe
	.align		4
        /*0010*/ 	.word	0x00000000
	.align		4
        /*0014*/ 	.word	0xfffffffd
	.align		4
        /*0018*/ 	.word	0x00000000
	.align		4
        /*001c*/ 	.word	0xfffffffc


//--------------------- .nv.constant3             --------------------------
	.section	.nv.constant3,"a",@progbits
.nv.constant3:
	.type		bad_board,@object
	.size		bad_board,(.L_0 - bad_board)
bad_board:
	.zero		32
.L_0:


//--------------------- .nv.constant4             --------------------------
	.section	.nv.constant4,"a",@progbits
	.align	8
	.align		8
.nv.constant4:
        /*0000*/ 	.dword	outputBoard


//--------------------- .text._Z6expandP5BoardS0_i --------------------------
	.section	.text._Z6expandP5BoardS0_i,"ax",@progbits
	.align	128
        .global         _Z6expandP5BoardS0_i
        .type           _Z6expandP5BoardS0_i,@function
        .size           _Z6expandP5BoardS0_i,(.L_x_84 - _Z6expandP5BoardS0_i)
        .other          _Z6expandP5BoardS0_i,@"STO_CUDA_ENTRY STV_DEFAULT"
_Z6expandP5BoardS0_i:
.text._Z6expandP5BoardS0_i:
[----:B------:R-:W0:Y:S01]  /*0000*/  LDC R1, c[0x0][0x37c] ;  /* 0x0000df00ff017b82 */ /* 0x000e220000000800 */
[----:B------:R-:W1:Y:S07]  /*0010*/  S2R R7, SR_CTAID.Y ;  /* 0x0000000000077919 */ /* 0x000e6e0000002600 */
[----:B------:R-:W1:Y:S01]  /*0020*/  S2UR UR4, SR_CTAID.X ;  /* 0x00000000000479c3 */ /* 0x000e620000002500 */
[----:B------:R-:W2:Y:S01]  /*0030*/  LDCU UR6, c[0x0][0x390] ;  /* 0x00007200ff0677ac */ /* 0x000ea20008000800 */
[----:B0-----:R-:W-:Y:S01]  /*0040*/  VIADD R1, R1, 0xffffffc0 ;  /* 0xffffffc001017836 */ /* 0x001fe20000000000 */
[----:B------:R-:W0:Y:S01]  /*0050*/  S2R R31, SR_TID.X ;  /* 0x00000000001f7919 */ /* 0x000e220000002100 */
[----:B------:R-:W-:Y:S04]  /*0060*/  BSSY.RECONVERGENT B0, `(.L_x_0) ;  /* 0x0000093000007945 */ /* 0x000fe80003800200 */
[----:B------:R-:W1:Y:S08]  /*0070*/  LDC R0, c[0x0][0x370] ;  /* 0x0000dc00ff007b82 */ /* 0x000e700000000800 */
[----:B------:R-:W3:Y:S01]  /*0080*/  S2UR UR5, SR_CgaCtaId ;  /* 0x00000000000579c3 */ /* 0x000ee20000008800 */
[----:B-1----:R-:W-:Y:S01]  /*0090*/  IMAD R7, R7, R0, UR4 ;  /* 0x0000000407077e24 */ /* 0x002fe2000f8e0200 */
[----:B------:R-:W-:-:S04]  /*00a0*/  UMOV UR4, 0x400 ;  /* 0x0000040000047882 */ /* 0x000fc80000000000 */
[----:B--2---:R-:W-:Y:S02]  /*00b0*/  ISETP.GE.U32.AND P0, PT, R7, UR6, PT ;  /* 0x0000000607007c0c */ /* 0x004fe4000bf06070 */
[----:B------:R-:W-:Y:S01]  /*00c0*/  R2UR UR6, R1 ;  /* 0x00000000010672ca */ /* 0x000fe200000e0000 */
[----:B---3--:R-:W-:Y:S01]  /*00d0*/  ULEA UR4, UR5, UR4, 0x18 ;  /* 0x0000000405047291 */ /* 0x008fe2000f8ec0ff */
[----:B0-----:R-:W-:-:S05]  /*00e0*/  ISETP.NE.OR P1, PT, R31, RZ, P0 ;  /* 0x000000ff1f00720c */ /* 0x001fca0000725670 */
[----:B------:R-:W-:-:S08]  /*00f0*/  LEA R3, R31, UR4, 0x5 ;  /* 0x000000041f037c11 */ /* 0x000fd0000f8e28ff */
[----:B------:R-:W-:Y:S05]  /*0100*/  @P1 BRA `(.L_x_1) ;  /* 0x0000000400181947 */ /* 0x000fea0003800000 */
[----:B------:R-:W0:Y:S01]  /*0110*/  LDC.64 R4, c[0x0][0x380] ;  /* 0x0000e000ff047b82 */ /* 0x000e220000000a00 */
[----:B------:R-:W1:Y:S01]  /*0120*/  LDCU.64 UR8, c[0x0][0x358] ;  /* 0x00006b00ff0877ac */ /* 0x000e620008000a00 */
[----:B------:R-:W2:Y:S01]  /*0130*/  LDCU.U8 UR5, c[0x3][URZ] ;  /* 0x00c00000ff0577ac */ /* 0x000ea20008000000 */
[----:B0-----:R-:W-:-:S05]  /*0140*/  IMAD.WIDE.U32 R4, R7, 0x20, R4 ;  /* 0x0000002007047825 */ /* 0x001fca00078e0004 */
[----:B-1----:R-:W3:Y:S04]  /*0150*/  LDG.E.U8 R36, desc[UR8][R4.64] ;  /* 0x0000000804247981 */ /* 0x002ee8000c1e1100 */
[----:B------:R-:W4:Y:S04]  /*0160*/  LDG.E.U8 R2, desc[UR8][R4.64+0x2] ;  /* 0x0000020804027981 */ /* 0x000f28000c1e1100 */
[----:B------:R-:W5:Y:S04]  /*0170*/  LDG.E.U8 R6, desc[UR8][R4.64+0x3] ;  /* 0x0000030804067981 */ /* 0x000f68000c1e1100 */
[----:B------:R-:W2:Y:S04]  /*0180*/  LDG.E.U8 R7, desc[UR8][R4.64+0x4] ;  /* 0x0000040804077981 */ /* 0x000ea8000c1e1100 */
        /* <DEDUP_REMOVED lines=28> */
[----:B---3--:R-:W-:Y:S04]  /*0350*/  STS.U8 [UR4], R36 ;  /* 0x00000024ff007988 */ /* 0x008fe80008000004 */
[----:B----4-:R-:W-:Y:S04]  /*0360*/  STS.U8 [UR4+0x2], R2 ;  /* 0x00000202ff007988 */ /* 0x010fe80008000004 */
[----:B-----5:R-:W-:Y:S04]  /*0370*/  STS.U8 [UR4+0x3], R6 ;  /* 0x00000306ff007988 */ /* 0x020fe80008000004 */
[----:B--2---:R-:W-:Y:S04]  /*0380*/  STS.U8 [UR4+0x4], R7 ;  /* 0x00000407ff007988 */ /* 0x004fe80008000004 */
[----:B------:R-:W-:Y:S04]  /*0390*/  STS.U8 [UR4+0x5], R8 ;  /* 0x00000508ff007988 */ /* 0x000fe80008000004 */
        /* <DEDUP_REMOVED lines=26> */
[----:B------:R0:W-:Y:S02]  /*0540*/  STS.U8 [UR4+0x1], R0 ;  /* 0x00000100ff007988 */ /* 0x0001e40008000004 */
[----:B0-----:R-:W-:Y:S01]  /*0550*/  IMAD.U32 R0, RZ, RZ, UR5 ;  /* 0x00000005ff007e24 */ /* 0x001fe2000f8e00ff */
[----:B------:R-:W-:Y:S06]  /*0560*/  BRA `(.L_x_2) ;  /* 0x0000000400087947 */ /* 0x000fec0003800000 */
.L_x_1:
[----:B------:R-:W0:Y:S02]  /*0570*/  LDCU.U8 UR5, c[0x3][URZ] ;  /* 0x00c00000ff0577ac */ /* 0x000e240008000000 */
[----:B0-----:R-:W-:Y:S01]  /*0580*/  IMAD.U32 R0, RZ, RZ, UR5 ;  /* 0x00000005ff007e24 */ /* 0x001fe2000f8e00ff */
[----:B------:R-:W-:Y:S06]  /*0590*/  @P0 BRA `(.L_x_2) ;  /* 0x0000000000fc0947 */ /* 0x000fec0003800000 */
[----:B------:R-:W0:Y:S01]  /*05a0*/  LDC.U8 R2, c[0x3][0x1] ;  /* 0x00c00040ff027b82 */ /* 0x000e220000000000 */
[----:B------:R-:W-:Y:S07]  /*05b0*/  STS.U8 [R3], R0 ;  /* 0x0000000003007388 */ /* 0x000fee0000000000 */
[----:B------:R-:W1:Y:S08]  /*05c0*/  LDC.U8 R4, c[0x3][0x2] ;  /* 0x00c00080ff047b82 */ /* 0x000e700000000000 */
[----:B------:R-:W2:Y:S08]  /*05d0*/  LDC.U8 R6, c[0x3][0x3] ;  /* 0x00c000c0ff067b82 */ /* 0x000eb00000000000 */
[----:B------:R-:W3:Y:S01]  /*05e0*/  LDC.U8 R8, c[0x3][0x4] ;  /* 0x00c00100ff087b82 */ /* 0x000ee20000000000 */
[----:B0-----:R0:W-:Y:S07]  /*05f0*/  STS.U8 [R3+0x1], R2 ;  /* 0x0000010203007388 */ /* 0x0011ee0000000000 */
[----:B------:R-:W4:Y:S01]  /*0600*/  LDC.U8 R10, c[0x3][0x5] ;  /* 0x00c00140ff0a7b82 */ /* 0x000f220000000000 */
[----:B-1----:R1:W-:Y:S07]  /*0610*/  STS.U8 [R3+0x2], R4 ;  /* 0x0000020403007388 */ /* 0x0023ee0000000000 */
[----:B------:R-:W5:Y:S01]  /*0620*/  LDC.U8 R12, c[0x3][0x6] ;  /* 0x00c00180ff0c7b82 */ /* 0x000f620000000000 */
[----:B--2---:R2:W-:Y:S07]  /*0630*/  STS.U8 [R3+0x3], R6 ;  /* 0x0000030603007388 */ /* 0x0045ee0000000000 */
[----:B------:R-:W0:Y:S01]  /*0640*/  LDC.U8 R14, c[0x3][0x7] ;  /* 0x00c001c0ff0e7b82 */ /* 0x000e220000000000 */
[----:B---3--:R3:W-:Y:S04]  /*0650*/  STS.U8 [R3+0x4], R8 ;  /* 0x0000040803007388 */ /* 0x0087e80000000000 */
[----:B----4-:R4:W-:Y:S03]  /*0660*/  STS.U8 [R3+0x5], R10 ;  /* 0x0000050a03007388 */ /* 0x0109e60000000000 */
[----:B------:R-:W1:Y:S01]  /*0670*/  LDC.U8 R16, c[0x3][0x8] ;  /* 0x00c00200ff107b82 */ /* 0x000e620000000000 */
[----:B-----5:R5:W-:Y:S07]  /*0680*/  STS.U8 [R3+0x6], R12 ;  /* 0x0000060c03007388 */ /* 0x020bee0000000000 */
[----:B------:R-:W2:Y:S01]  /*0690*/  LDC.U8 R18, c[0x3][0x9] ;  /* 0x00c00240ff127b82 */ /* 0x000ea20000000000 */
[----:B0-----:R0:W-:Y:S07]  /*06a0*/  STS.U8 [R3+0x7], R14 ;  /* 0x0000070e03007388 */ /* 0x0011ee0000000000 */
[----:B------:R-:W3:Y:S08]  /*06b0*/  LDC.U8 R20, c[0x3][0xa] ;  /* 0x00c00280ff147b82 */ /* 0x000ef00000000000 */
[----:B------:R-:W4:Y:S01]  /*06c0*/  LDC.U8 R22, c[0x3][0xb] ;  /* 0x00c002c0ff167b82 */ /* 0x000f220000000000 */
[----:B-1----:R1:W-:Y:S07]  /*06d0*/  STS.U8 [R3+0x8], R16 ;  /* 0x0000081003007388 */ /* 0x0023ee0000000000 */
[----:B------:R-:W5:Y:S01]  /*06e0*/  LDC.U8 R2, c[0x3][0xc] ;  /* 0x00c00300ff027b82 */ /* 0x000f620000000000 */
[----:B--2---:R1:W-:Y:S07]  /*06f0*/  STS.U8 [R3+0x9], R18 ;  /* 0x0000091203007388 */ /* 0x0043ee0000000000 */
[----:B------:R-:W2:Y:S01]  /*0700*/  LDC.U8 R4, c[0x3][0xd] ;  /* 0x00c00340ff047b82 */ /* 0x000ea20000000000 */
[----:B---3--:R1:W-:Y:S07]  /*0710*/  STS.U8 [R3+0xa], R20 ;  /* 0x00000a1403007388 */ /* 0x0083ee0000000000 */
[----:B------:R-:W3:Y:S01]  /*0720*/  LDC.U8 R6, c[0x3][0xe] ;  /* 0x00c00380ff067b82 */ /* 0x000ee20000000000 */
[----:B----4-:R1:W-:Y:S07]  /*0730*/  STS.U8 [R3+0xb], R22 ;  /* 0x00000b1603007388 */ /* 0x0103ee0000000000 */
[----:B------:R-:W4:Y:S01]  /*0740*/  LDC.U8 R8, c[0x3][0xf] ;  /* 0x00c003c0ff087b82 */ /* 0x000f220000000000 */
[----:B-----5:R1:W-:Y:S07]  /*0750*/  STS.U8 [R3+0xc], R2 ;  /* 0x00000c0203007388 */ /* 0x0203ee0000000000 */
[----:B------:R-:W5:Y:S01]  /*0760*/  LDC.U8 R10, c[0x3][0x10] ;  /* 0x00c00400ff0a7b82 */ /* 0x000f620000000000 */
[----:B--2---:R1:W-:Y:S07]  /*0770*/  STS.U8 [R3+0xd], R4 ;  /* 0x00000d0403007388 */ /* 0x0043ee0000000000 */
[----:B------:R-:W2:Y:S01]  /*0780*/  LDC.U8 R12, c[0x3][0x11] ;  /* 0x00c00440ff0c7b82 */ /* 0x000ea20000000000 */
[----:B---3--:R1:W-:Y:S07]  /*0790*/  STS.U8 [R3+0xe], R6 ;  /* 0x00000e0603007388 */ /* 0x0083ee0000000000 */
[----:B0-----:R-:W0:Y:S01]  /*07a0*/  LDC.U8 R14, c[0x3][0x12] ;  /* 0x00c00480ff0e7b82 */ /* 0x001e220000000000 */
[----:B----4-:R1:W-:Y:S07]  /*07b0*/  STS.U8 [R3+0xf], R8 ;  /* 0x00000f0803007388 */ /* 0x0103ee0000000000 */
[----:B------:R-:W3:Y:S01]  /*07c0*/  LDC.U8 R24, c[0x3][0x13] ;  /* 0x00c004c0ff187b82 */ /* 0x000ee20000000000 */
[----:B-----5:R1:W-:Y:S07]  /*07d0*/  STS.U8 [R3+0x10], R10 ;  /* 0x0000100a03007388 */ /* 0x0203ee0000000000 */
[----:B------:R-:W4:Y:S01]  /*07e0*/  LDC.U8 R26, c[0x3][0x14] ;  /* 0x00c00500ff1a7b82 */ /* 0x000f220000000000 */
[----:B--2---:R1:W-:Y:S07]  /*07f0*/  STS.U8 [R3+0x11], R12 ;  /* 0x0000110c03007388 */ /* 0x0043ee0000000000 */
[----:B------:R-:W2:Y:S01]  /*0800*/  LDC.U8 R28, c[0x3][0x15] ;  /* 0x00c00540ff1c7b82 */ /* 0x000ea20000000000 */
[----:B0-----:R1:W-:Y:S07]  /*0810*/  STS.U8 [R3+0x12], R14 ;  /* 0x0000120e03007388 */ /* 0x0013ee0000000000 */
[----:B------:R-:W0:Y:S01]  /*0820*/  LDC.U8 R30, c[0x3][0x16] ;  /* 0x00c00580ff1e7b82 */ /* 0x000e220000000000 */
[----:B---3--:R1:W-:Y:S07]  /*0830*/  STS.U8 [R3+0x13], R24 ;  /* 0x0000131803007388 */ /* 0x0083ee0000000000 */
[----:B------:R-:W3:Y:S01]  /*0840*/  LDC.U8 R32, c[0x3][0x17] ;  /* 0x00c005c0ff207b82 */ /* 0x000ee20000000000 */
[----:B----4-:R1:W-:Y:S07]  /*0850*/  STS.U8 [R3+0x14], R26 ;  /* 0x0000141a03007388 */ /* 0x0103ee0000000000 */
        /* <DEDUP_REMOVED lines=15> */
[----:B----4-:R1:W-:Y:S04]  /*0950*/  STS.U8 [R3+0x1c], R42 ;  /* 0x00001c2a03007388 */ /* 0x0103e80000000000 */
[----:B--2---:R1:W-:Y:S04]  /*0960*/  STS.U8 [R3+0x1d], R44 ;  /* 0x00001d2c03007388 */ /* 0x0043e80000000000 */
[----:B0-----:R1:W-:Y:S04]  /*0970*/  STS.U8 [R3+0x1e], R46 ;  /* 0x00001e2e03007388 */ /* 0x0013e80000000000 */
[----:B---3--:R1:W-:Y:S02]  /*0980*/  STS.U8 [R3+0x1f], R48 ;  /* 0x00001f3003007388 */ /* 0x0083e40000000000 */
.L_x_2:
[----:B------:R-:W-:Y:S05]  /*0990*/  BSYNC.RECONVERGENT B0 ;  /* 0x0000000000007941 */ /* 0x000fea0003800200 */
.L_x_0:
[----:B------:R-:W-:Y:S01]  /*09a0*/  BAR.SYNC.DEFER_BLOCKING 0x0 ;  /* 0x0000000000007b1d */ /* 0x000fe20000010000 */
[----:B------:R-:W-:Y:S01]  /*09b0*/  PRMT R5, R0, 0x9910, RZ ;  /* 0x0000991000057816 */ /* 0x000fe200000000ff */
[----:B------:R-:W-:-:S04]  /*09c0*/  VIADD R19, R1, 0x20 ;  /* 0x0000002001137836 */ /* 0x000fc80000000000 */
[----:B------:R-:W-:Y:S01]  /*09d0*/  BSSY.RECONVERGENT B0, `(.L_x_3) ;  /* 0x0000822000007945 */ /* 0x000fe20003800200 */
[----:B-1----:R-:W0:Y:S02]  /*09e0*/  LDS.U8 R2, [R3] ;  /* 0x0000000003027984 */ /* 0x002e240000000000 */
[----:B0-----:R-:W-:-:S13]  /*09f0*/  ISETP.NE.AND P0, PT, R2, R5, PT ;  /* 0x000000050200720c */ /* 0x001fda0003f05270 */
[----:B------:R-:W-:Y:S05]  /*0a00*/  @P0 BRA `(.L_x_4) ;  /* 0x0000008000780947 */ /* 0x000fea0003800000 */
[----:B------:R-:W0:Y:S01]  /*0a10*/  LDS.U8 R2, [R3+0x1] ;  /* 0x0000010003027984 */ /* 0x000e220000000000 */
[----:B------:R-:W1:Y:S02]  /*0a20*/  LDCU.U8 UR4, c[0x3][0x1] ;  /* 0x00c00020ff0477ac */ /* 0x000e640008000000 */
[----:B-1----:R-:W-:-:S06]  /*0a30*/  UPRMT UR4, UR4, 0x9910, URZ ;  /* 0x0000991004047896 */ /* 0x002fcc00080000ff */
[----:B0-----:R-:W-:-:S13]  /*0a40*/  ISETP.NE.AND P0, PT, R2, UR4, PT ;  /* 0x0000000402007c0c */ /* 0x001fda000bf05270 */
        /* <DEDUP_REMOVED lines=151> */
[----:B------:R0:W-:Y:S01]  /*13c0*/  STL.U8 [R1], R0 ;  /* 0x0000000001007387 */ /* 0x0001e20000100000 */
[----:B------:R-:W-:Y:S02]  /*13d0*/  IMAD.MOV.U32 R17, RZ, RZ, RZ ;  /* 0x000000ffff117224 */ /* 0x000fe400078e00ff */
[----:B------:R-:W-:Y:S01]  /*13e0*/  IMAD.MOV.U32 R15, RZ, RZ, RZ ;  /* 0x000000ffff0f7224 */ /* 0x000fe200078e00ff */
[----:B------:R0:W-:Y:S04]  /*13f0*/  STL.U8 [R1+0x1], R2 ;  /* 0x0000010201007387 */ /* 0x0001e80000100000 */
        /* <DEDUP_REMOVED lines=61> */
[----:B------:R0:W-:Y:S02]  /*17d0*/  STL.U8 [R1+0x3f], R13 ;  /* 0x00003f0d01007387 */ /* 0x0001e40000100000 */
.L_x_41:
[----:B------:R-:W-:Y:S02]  /*17e0*/  IMAD.MOV.U32 R27, RZ, RZ, 0x8 ;  /* 0x00000008ff1b7424 */ /* 0x000fe400078e00ff */
[C---:B------:R-:W-:Y:S02]  /*17f0*/  VIADD R23, R15.reuse, 0x1 ;  /* 0x000000010f177836 */ /* 0x040fe40000000000 */
[----:B------:R-:W-:Y:S02]  /*1800*/  IMAD.MOV.U32 R25, RZ, RZ, RZ ;  /* 0x000000ffff197224 */ /* 0x000fe400078e00ff */
[----:B01----:R-:W-:-:S07]  /*1810*/  IMAD R27, R15, R27, UR6 ;  /* 0x000000060f1b7e24 */ /* 0x003fce000f8e021b */
.L_x_40:
[----:B0-----:R-:W-:-:S05]  /*1820*/  IMAD.IADD R29, R27, 0x1, R25 ;  /* 0x000000011b1d7824 */ /* 0x001fca00078e0219 */
[----:B------:R-:W2:Y:S01]  /*1830*/  LDL.U8 R39, [R29] ;  /* 0x000000001d277983 */ /* 0x000ea20000100000 */
[----:B------:R-:W-:Y:S01]  /*1840*/  BSSY.RECONVERGENT B1, `(.L_x_5) ;  /* 0x000039e000017945 */ /* 0x000fe20003800200 */
[----:B-12---:R-:W-:-:S04]  /*1850*/  LOP3.LUT R21, R39, 0x2, RZ, 0xfc, !PT ;  /* 0x0000000227157812 */ /* 0x006fc800078efcff */
[----:B------:R-:W-:-:S04]  /*1860*/  PRMT R21, R21, 0x9910, RZ ;  /* 0x0000991015157816 */ /* 0x000fc800000000ff */
[----:B------:R-:W-:-:S13]  /*1870*/  ISETP.NE.AND P0, PT, R21, 0x3, PT ;  /* 0x000000031500780c */ /* 0x000fda0003f05270 */
[----:B------:R-:W-:Y:S05]  /*1880*/  @P0 BRA `(.L_x_6) ;  /* 0x0000003800640947 */ /* 0x000fea0003800000 */
[C---:B------:R-:W-:Y:S02]  /*1890*/  ISETP.GE.U32.AND P0, PT, R25.reuse, 0x6, PT ;  /* 0x000000061900780c */ /* 0x040fe40003f06070 */
[----:B------:R-:W-:-:S04]  /*18a0*/  LOP3.LUT R43, R25, 0x1, RZ, 0xc0, !PT ;  /* 0x00000001192b7812 */ /* 0x000fc800078ec0ff */
[C---:B------:R-:W-:Y:S02]  /*18b0*/  ISETP.EQ.U32.AND P1, PT, R43.reuse, 0x1, !P0 ;  /* 0x000000012b00780c */ /* 0x040fe40004722070 */
[----:B------:R-:W-:Y:S02]  /*18c0*/  ISETP.NE.U32.AND P0, PT, R43, 0x1, PT ;  /* 0x000000012b00780c */ /* 0x000fe40003f05070 */
[C---:B------:R-:W-:Y:S02]  /*18d0*/  ISETP.EQ.OR P2, PT, R15.reuse, 0x3, !P1 ;  /* 0x000000030f00780c */ /* 0x040fe40004f42670 */
[----:B------:R-:W-:-:S11]  /*18e0*/  ISETP.EQ.OR P0, PT, R15, RZ, !P0 ;  /* 0x000000ff0f00720c */ /* 0x000fd60004702670 */
[----:B------:R-:W-:Y:S05]  /*18f0*/  @P2 BRA `(.L_x_7) ;  /* 0x0000000400ac2947 */ /* 0x000fea0003800000 */
[----:B------:R-:W2:Y:S01]  /*1900*/  LDL.U8 R21, [R29+0x9] ;  /* 0x000009001d157983 */ /* 0x000ea20000100000 */
[----:B------:R-:W-:Y:S01]  /*1910*/  BSSY.RECONVERGENT B2, `(.L_x_7) ;  /* 0x0000069000027945 */ /* 0x000fe20003800200 */
[----:B--2---:R-:W-:-:S13]  /*1920*/  ISETP.NE.AND P2, PT, R21, RZ, PT ;  /* 0x000000ff1500720c */ /* 0x004fda0003f45270 */
[----:B------:R-:W-:Y:S05]  /*1930*/  @P2 BRA `(.L_x_8) ;  /* 0x0000000400982947 */ /* 0x000fea0003800000 */
[----:B------:R-:W-:-:S05]  /*1940*/  IMAD.IADD R49, R25, 0x1, R27 ;  /* 0x0000000119317824 */ /* 0x000fca00078e021b */
[----:B------:R-:W2:Y:S04]  /*1950*/  LDL.U8 R47, [R49+0x20] ;  /* 0x00002000312f7983 */ /* 0x000ea80000100000 */
[----:B------:R-:W-:Y:S04]  /*1960*/  STL.U8 [R49+0x20], RZ ;  /* 0x000020ff31007387 */ /* 0x000fe80000100000 */
[----:B--2---:R1:W-:Y:S04]  /*1970*/  STL.U8 [R49+0x29], R47 ;  /* 0x0000292f31007387 */ /* 0x0043e80000100000 */
[----:B------:R-:W2:Y:S04]  /*1980*/  LDL.U8 R33, [R1+0x21] ;  /* 0x0000210001217983 */ /* 0x000ea80000100000 */
[----:B------:R-:W3:Y:S01]  /*1990*/  LDL.U8 R35, [R1+0x22] ;  /* 0x0000220001237983 */ /* 0x000ee20000100000 */
[----:B------:R-:W-:-:S03]  /*19a0*/  IMAD R21, R17, 0x2c0, R3 ;  /* 0x000002c011157824 */ /* 0x000fc600078e0203 */
[----:B------:R-:W4:Y:S04]  /*19b0*/  LDL.U8 R37, [R1+0x23] ;  /* 0x0000230001257983 */ /* 0x000f280000100000 */
[----:B------:R-:W5:Y:S04]  /*19c0*/  LDL.U8 R41, [R1+0x24] ;  /* 0x0000240001297983 */ /* 0x000f680000100000 */
[----:B------:R-:W5:Y:S04]  /*19d0*/  LDL.U8 R51, [R1+0x20] ;  /* 0x0000200001337983 */ /* 0x000f680000100000 */
[----:B------:R-:W5:Y:S04]  /*19e0*/  LDL.U8 R45, [R1+0x25] ;  /* 0x00002500012d7983 */ /* 0x000f680000100000 */
[----:B-1----:R-:W5:Y:S04]  /*19f0*/  LDL.U8 R47, [R1+0x26] ;  /* 0x00002600012f7983 */ /* 0x002f680000100000 */
[----:B------:R-:W5:Y:S04]  /*1a00*/  LDL.U8 R49, [R1+0x27] ;  /* 0x0000270001317983 */ /* 0x000f680000100000 */
[----:B------:R-:W5:Y:S04]  /*1a10*/  LDL.U8 R53, [R1+0x2a] ;  /* 0x00002a0001357983 */ /* 0x000f680000100000 */
[----:B--2---:R1:W-:Y:S04]  /*1a20*/  STS.U8 [R21+0x1], R33 ;  /* 0x0000012115007388 */ /* 0x0043e80000000000 */
[----:B---3--:R2:W-:Y:S04]  /*1a30*/  STS.U8 [R21+0x2], R35 ;  /* 0x0000022315007388 */ /* 0x0085e80000000000 */
[----:B-1----:R-:W3:Y:S04]  /*1a40*/  LDL.U8 R33, [R1+0x28] ;  /* 0x0000280001217983 */ /* 0x002ee80000100000 */
[----:B--2---:R-:W2:Y:S04]  /*1a50*/  LDL.U8 R35, [R1+0x2b] ;  /* 0x00002b0001237983 */ /* 0x004ea80000100000 */
[----:B----4-:R1:W-:Y:S04]  /*1a60*/  STS.U8 [R21+0x3], R37 ;  /* 0x0000032515007388 */ /* 0x0103e80000000000 */
[----:B-----5:R4:W-:Y:S04]  /*1a70*/  STS.U8 [R21+0x4], R41 ;  /* 0x0000042915007388 */ /* 0x0209e80000000000 */
[----:B-1----:R-:W5:Y:S04]  /*1a80*/  LDL.U8 R37, [R1+0x2c] ;  /* 0x00002c0001257983 */ /* 0x002f680000100000 */
[----:B----4-:R-:W4:Y:S04]  /*1a90*/  LDL.U8 R41, [R1+0x2d] ;  /* 0x00002d0001297983 */ /* 0x010f280000100000 */
[----:B---3--:R1:W-:Y:S04]  /*1aa0*/  STS.U8 [R21+0x8], R33 ;  /* 0x0000082115007388 */ /* 0x0083e80000000000 */
[----:B--2---:R2:W-:Y:S04]  /*1ab0*/  STS.U8 [R21+0xb], R35 ;  /* 0x00000b2315007388 */ /* 0x0045e80000000000 */
[----:B-1----:R-:W3:Y:S04]  /*1ac0*/  LDL.U8 R33, [R1+0x31] ;  /* 0x0000310001217983 */ /* 0x002ee80000100000 */
[----:B--2---:R-:W2:Y:S04]  /*1ad0*/  LDL.U8 R35, [R1+0x32] ;  /* 0x0000320001237983 */ /* 0x004ea80000100000 */
[----:B------:R1:W-:Y:S04]  /*1ae0*/  STS.U8 [R21], R51 ;  /* 0x0000003315007388 */ /* 0x0003e80000000000 */
[----:B------:R0:W-:Y:S04]  /*1af0*/  STS.U8 [R21+0x5], R45 ;  /* 0x0000052d15007388 */ /* 0x0001e80000000000 */
[----:B------:R0:W-:Y:S04]  /*1b00*/  STS.U8 [R21+0x6], R47 ;  /* 0x0000062f15007388 */ /* 0x0001e80000000000 */
[----:B------:R0:W-:Y:S04]  /*1b10*/  STS.U8 [R21+0x7], R49 ;  /* 0x0000073115007388 */ /* 0x0001e80000000000 */
[----:B-----5:R5:W-:Y:S04]  /*1b20*/  STS.U8 [R21+0xc], R37 ;  /* 0x00000c2515007388 */ /* 0x020be80000000000 */
[----:B----4-:R4:W-:Y:S04]  /*1b30*/  STS.U8 [R21+0xd], R41 ;  /* 0x00000d2915007388 */ /* 0x0109e80000000000 */
[----:B-1----:R-:W2:Y:S04]  /*1b40*/  LDL.U8 R51, [R1+0x29] ;  /* 0x0000290001337983 */ /* 0x002ea80000100000 */
[----:B0-----:R-:W2:Y:S04]  /*1b50*/  LDL.U8 R45, [R1+0x2e] ;  /* 0x00002e00012d7983 */ /* 0x001ea80000100000 */
[----:B------:R-:W2:Y:S04]  /*1b60*/  LDL.U8 R47, [R1+0x2f] ;  /* 0x00002f00012f7983 */ /* 0x000ea80000100000 */
[----:B------:R-:W2:Y:S04]  /*1b70*/  LDL.U8 R49, [R1+0x30] ;  /* 0x0000300001317983 */ /* 0x000ea80000100000 */
[----:B-----5:R-:W5:Y:S04]  /*1b80*/  LDL.U8 R37, [R1+0x33] ;  /* 0x0000330001257983 */ /* 0x020f680000100000 */
[----:B----4-:R-:W4:Y:S04]  /*1b90*/  LDL.U8 R41, [R1+0x34] ;  /* 0x0000340001297983 */ /* 0x010f280000100000 */
[----:B---3--:R0:W-:Y:S04]  /*1ba0*/  STS.U8 [R21+0x11], R33 ;  /* 0x0000112115007388 */ /* 0x0081e80000000000 */
[----:B--2---:R1:W-:Y:S04]  /*1bb0*/  STS.U8 [R21+0x12], R35 ;  /* 0x0000122315007388 */ /* 0x0043e80000000000 */
[----:B0-----:R-:W2:Y:S04]  /*1bc0*/  LDL.U8 R33, [R1+0x37] ;  /* 0x0000370001217983 */ /* 0x001ea80000100000 */
[----:B-1----:R-:W3:Y:S04]  /*1bd0*/  LDL.U8 R35, [R1+0x38] ;  /* 0x0000380001237983 */ /* 0x002ee80000100000 */
[----:B------:R0:W-:Y:S04]  /*1be0*/  STS.U8 [R21+0xa], R53 ;  /* 0x00000a3515007388 */ /* 0x0001e80000000000 */
[----:B0-----:R-:W3:Y:S04]  /*1bf0*/  LDL.U8 R53, [R1+0x36] ;  /* 0x0000360001357983 */ /* 0x001ee80000100000 */
[----:B------:R0:W-:Y:S04]  /*1c00*/  STS.U8 [R21+0x9], R51 ;  /* 0x0000093315007388 */ /* 0x0001e80000000000 */
[----:B------:R1:W-:Y:S04]  /*1c10*/  STS.U8 [R21+0xe], R45 ;  /* 0x00000e2d15007388 */ /* 0x0003e80000000000 */
[----:B------:R-:W-:Y:S04]  /*1c20*/  STS.U8 [R21+0xf], R47 ;  /* 0x00000f2f15007388 */ /* 0x000fe80000000000 */
[----:B------:R-:W-:Y:S04]  /*1c30*/  STS.U8 [R21+0x10], R49 ;  /* 0x0000103115007388 */ /* 0x000fe80000000000 */
[----:B-----5:R5:W-:Y:S04]  /*1c40*/  STS.U8 [R21+0x13], R37 ;  /* 0x0000132515007388 */ /* 0x020be80000000000 */
[----:B----4-:R4:W-:Y:S04]  /*1c50*/  STS.U8 [R21+0x14], R41 ;  /* 0x0000142915007388 */ /* 0x0109e80000000000 */
[----:B0-----:R-:W3:Y:S04]  /*1c60*/  LDL.U8 R51, [R1+0x35] ;  /* 0x0000350001337983 */ /* 0x001ee80000100000 */
[----:B-1----:R-:W3:Y:S04]  /*1c70*/  LDL.U8 R45, [R1+0x39] ;  /* 0x00003900012d7983 */ /* 0x002ee80000100000 */
[----:B-----5:R-:W5:Y:S04]  /*1c80*/  LDL.U8 R37, [R1+0x3a] ;  /* 0x00003a0001257983 */ /* 0x020f680000100000 */
[----:B------:R-:W5:Y:S04]  /*1c90*/  LDL.U8 R47, [R1+0x3b] ;  /* 0x00003b00012f7983 */ /* 0x000f680000100000 */
[----:B------:R-:W5:Y:S04]  /*1ca0*/  LDL.U8 R49, [R1+0x3c] ;  /* 0x00003c0001317983 */ /* 0x000f680000100000 */
[----:B----4-:R-:W4:Y:S04]  /*1cb0*/  LDL.U8 R41, [R1+0x3f] ;  /* 0x00003f0001297983 */ /* 0x010f280000100000 */
[----:B--2---:R0:W-:Y:S04]  /*1cc0*/  STS.U8 [R21+0x17], R33 ;  /* 0x0000172115007388 */ /* 0x0041e80000000000 */
[----:B---3--:R1:W-:Y:S04]  /*1cd0*/  STS.U8 [R21+0x18], R35 ;  /* 0x0000182315007388 */ /* 0x0083e80000000000 */
[----:B0-----:R-:W2:Y:S04]  /*1ce0*/  LDL.U8 R33, [R1+0x3d] ;  /* 0x00003d0001217983 */ /* 0x001ea80000100000 */
[----:B-1----:R-:W3:Y:S04]  /*1cf0*/  LDL.U8 R35, [R1+0x3e] ;  /* 0x00003e0001237983 */ /* 0x002ee80000100000 */
[----:B------:R1:W-:Y:S04]  /*1d00*/  STS.U8 [R21+0x16], R53 ;  /* 0x0000163515007388 */ /* 0x0003e80000000000 */
[----:B------:R1:W-:Y:S04]  /*1d10*/  STL.U8 [R1+0x20], R0 ;  /* 0x0000200001007387 */ /* 0x0003e80000100000 */
[----:B------:R1:W-:Y:S04]  /*1d20*/  STL.U8 [R1+0x21], R2 ;  /* 0x0000210201007387 */ /* 0x0003e80000100000 */
[----:B------:R1:W-:Y:S04]  /*1d30*/  STL.U8 [R1+0x22], R4 ;  /* 0x0000220401007387 */ /* 0x0003e80000100000 */
[----:B------:R1:W-:Y:S04]  /*1d40*/  STL.U8 [R1+0x23], R6 ;  /* 0x0000230601007387 */ /* 0x0003e80000100000 */
[----:B------:R1:W-:Y:S04]  /*1d50*/  STL.U8 [R1+0x24], R8 ;  /* 0x0000240801007387 */ /* 0x0003e80000100000 */
[----:B------:R1:W-:Y:S04]  /*1d60*/  STL.U8 [R1+0x25], R10 ;  /* 0x0000250a01007387 */ /* 0x0003e80000100000 */
[----:B------:R1:W-:Y:S04]  /*1d70*/  STS.U8 [R21+0x15], R51 ;  /* 0x0000153315007388 */ /* 0x0003e80000000000 */
[----:B------:R1:W-:Y:S04]  /*1d80*/  STS.U8 [R21+0x19], R45 ;  /* 0x0000192d15007388 */ /* 0x0003e80000000000 */
[----:B-----5:R1:W-:Y:S04]  /*1d90*/  STS.U8 [R21+0x1a], R37 ;  /* 0x00001a2515007388 */ /* 0x0203e80000000000 */
[----:B------:R1:W-:Y:S04]  /*1da0*/  STS.U8 [R21+0x1b], R47 ;  /* 0x00001b2f15007388 */ /* 0x0003e80000000000 */
[----:B------:R1:W-:Y:S04]  /*1db0*/  STS.U8 [R21+0x1c], R49 ;  /* 0x00001c3115007388 */ /* 0x0003e80000000000 */
[----:B----4-:R1:W-:Y:S04]  /*1dc0*/  STS.U8 [R21+0x1f], R41 ;  /* 0x00001f2915007388 */ /* 0x0103e80000000000 */
        /* <DEDUP_REMOVED lines=25> */
[----:B------:R1:W-:Y:S01]  /*1f60*/  STL.U8 [R1+0x3f], R13 ;  /* 0x00003f0d01007387 */ /* 0x0003e20000100000 */
[----:B------:R-:W-:-:S03]  /*1f70*/  VIADD R17, R17, 0x1 ;  /* 0x0000000111117836 */ /* 0x000fc60000000000 */
[----:B--2---:R1:W-:Y:S04]  /*1f80*/  STS.U8 [R21+0x1d], R33 ;  /* 0x00001d2115007388 */ /* 0x0043e80000000000 */
[----:B---3--:R1:W-:Y:S02]  /*1f90*/  STS.U8 [R21+0x1e], R35 ;  /* 0x00001e2315007388 */ /* 0x0083e40000000000 */
.L_x_8:
[----:B------:R-:W-:Y:S05]  /*1fa0*/  BSYNC.RECONVERGENT B2 ;  /* 0x0000000000027941 */ /* 0x000fea0003800200 */
.L_x_7:
[----:B------:R-:W-:Y:S05]  /*1fb0*/  @!P1 BRA `(.L_x_9) ;  /* 0x0000000400ac9947 */ /* 0x000fea0003800000 */
[----:B-1----:R-:W2:Y:S01]  /*1fc0*/  LDL.U8 R21, [R29+0x1] ;  /* 0x000001001d157983 */ /* 0x002ea20000100000 */
        /* <DEDUP_REMOVED lines=105> */
.L_x_10:
[----:B------:R-:W-:Y:S05]  /*2660*/  BSYNC.RECONVERGENT B2 ;  /* 0x0000000000027941 */ /* 0x000fea0003800200 */
.L_x_9:
[----:B------:R-:W-:Y:S01]  /*2670*/  BSSY.RECONVERGENT B2, `(.L_x_11) ;  /* 0x00001d3000027945 */ /* 0x000fe20003800200 */
[----:B-1----:R-:W-:-:S03]  /*2680*/  IMAD.IADD R45, R25, 0x1, R27 ;  /* 0x00000001192d7824 */ /* 0x002fc600078e021b */
[----:B------:R-:W-:Y:S05]  /*2690*/  @P0 BRA `(.L_x_12) ;  /* 0x0000000400c80947 */ /* 0x000fea0003800000 */
[----:B------:R-:W2:Y:S01]  /*26a0*/  LDL.U8 R21, [R29+-0x7] ;  /* 0xfffff9001d157983 */ /* 0x000ea20000100000 */
[----:B------:R-:W-:Y:S01]  /*26b0*/  BSSY.RECONVERGENT B3, `(.L_x_13) ;  /* 0x000006f000037945 */ /* 0x000fe20003800200 */
[----:B--2---:R-:W-:-:S13]  /*26c0*/  ISETP.NE.AND P0, PT, R21, RZ, PT ;  /* 0x000000ff1500720c */ /* 0x004fda0003f05270 */
[----:B------:R-:W-:Y:S05]  /*26d0*/  @P0 BRA `(.L_x_14) ;  /* 0x0000000400b00947 */ /* 0x000fea0003800000 */
[----:B------:R-:W-:Y:S01]  /*26e0*/  ISETP.NE.AND P0, PT, R25, 0x6, PT ;  /* 0x000000061900780c */ /* 0x000fe20003f05270 */
[----:B------:R-:W-:-:S12]  /*26f0*/  IMAD.MOV.U32 R37, RZ, RZ, 0x3 ;  /* 0x00000003ff257424 */ /* 0x000fd800078e00ff */
[----:B------:R-:W-:Y:S04]  /*2700*/  @!P0 STL.U8 [R27+0x1f], R37 ;  /* 0x00001f251b008387 */ /* 0x000fe80000100000 */
[----:B------:R-:W2:Y:S04]  /*2710*/  @P0 LDL.U8 R35, [R45+0x20] ;  /* 0x000020002d230983 */ /* 0x000ea80000100000 */
[----:B------:R-:W-:Y:S01]  /*2720*/  STL.U8 [R45+0x20], RZ ;  /* 0x000020ff2d007387 */ /* 0x000fe20000100000 */
[----:B------:R-:W1:Y:S01]  /*2730*/  S2UR UR5, SR_CgaCtaId ;  /* 0x00000000000579c3 */ /* 0x000e620000008800 */
[----:B------:R-:W-:-:S02]  /*2740*/  UMOV UR4, 0x400 ;  /* 0x0000040000047882 */ /* 0x000fc40000000000 */
[----:B--2---:R2:W-:Y:S04]  /*2750*/  @P0 STL.U8 [R45+0x19], R35 ;  /* 0x000019232d000387 */ /* 0x0045e80000100000 */
[----:B------:R-:W3:Y:S01]  /*2760*/  LDL.U8 R33, [R1+0x21] ;  /* 0x0000210001217983 */ /* 0x000ee20000100000 */
[----:B-1----:R-:W-:-:S03]  /*2770*/  ULEA UR4, UR5, UR4, 0x18 ;  /* 0x0000000405047291 */ /* 0x002fc6000f8ec0ff */
[----:B------:R-:W4:Y:S04]  /*2780*/  LDL.U8 R51, [R1+0x20] ;  /* 0x0000200001337983 */ /* 0x000f280000100000 */
[----:B--2---:R-:W2:Y:S01]  /*2790*/  LDL.U8 R35, [R1+0x22] ;  /* 0x0000220001237983 */ /* 0x004ea20000100000 */
[----:B------:R-:W-:-:S03]  /*27a0*/  LEA R3, R31, UR4, 0x5 ;  /* 0x000000041f037c11 */ /* 0x000fc6000f8e28ff */
[----:B------:R-:W5:Y:S02]  /*27b0*/  LDL.U8 R37, [R1+0x23] ;  /* 0x0000230001257983 */ /* 0x000f640000100000 */
[C---:B------:R-:W-:Y:S02]  /*27c0*/  IMAD R21, R17.reuse, 0x2c0, R3 ;  /* 0x000002c011157824 */ /* 0x040fe400078e0203 */
[----:B------:R-:W5:Y:S04]  /*27d0*/  LDL.U8 R41, [R1+0x24] ;  /* 0x0000240001297983 */ /* 0x000f680000100000 */
[----:B------:R-:W5:Y:S04]  /*27e0*/  LDL.U8 R47, [R1+0x25] ;  /* 0x00002500012f7983 */ /* 0x000f680000100000 */
[----:B------:R-:W5:Y:S04]  /*27f0*/  LDL.U8 R49, [R1+0x26] ;  /* 0x0000260001317983 */ /* 0x000f680000100000 */
[----:B------:R-:W5:Y:S04]  /*2800*/  LDL.U8 R53, [R1+0x29] ;  /* 0x0000290001357983 */ /* 0x000f680000100000 */
[----:B---3--:R1:W-:Y:S04]  /*2810*/  STS.U8 [R21+0x1], R33 ;  /* 0x0000012115007388 */ /* 0x0083e80000000000 */
[----:B--2---:R2:W-:Y:S04]  /*2820*/  STS.U8 [R21+0x2], R35 ;  /* 0x0000022315007388 */ /* 0x0045e80000000000 */
[----:B-1----:R-:W3:Y:S04]  /*2830*/  LDL.U8 R33, [R1+0x27] ;  /* 0x0000270001217983 */ /* 0x002ee80000100000 */
[----:B--2---:R-:W2:Y:S04]  /*2840*/  LDL.U8 R35, [R1+0x2a] ;  /* 0x00002a0001237983 */ /* 0x004ea80000100000 */
[----:B---3--:R1:W-:Y:S04]  /*2850*/  STS.U8 [R21+0x7], R33 ;  /* 0x0000072115007388 */ /* 0x0083e80000000000 */
[----:B--2---:R2:W-:Y:S04]  /*2860*/  STS.U8 [R21+0xa], R35 ;  /* 0x00000a2315007388 */ /* 0x0045e80000000000 */
[----:B-1----:R-:W3:Y:S04]  /*2870*/  LDL.U8 R33, [R1+0x2f] ;  /* 0x00002f0001217983 */ /* 0x002ee80000100000 */
[----:B--2---:R-:W2:Y:S04]  /*2880*/  LDL.U8 R35, [R1+0x30] ;  /* 0x0000300001237983 */ /* 0x004ea80000100000 */
[----:B----4-:R1:W-:Y:S04]  /*2890*/  STS.U8 [R21], R51 ;  /* 0x0000003315007388 */ /* 0x0103e80000000000 */
[----:B-----5:R4:W-:Y:S04]  /*28a0*/  STS.U8 [R21+0x3], R37 ;  /* 0x0000032515007388 */ /* 0x0209e80000000000 */
[----:B-1----:R-:W5:Y:S04]  /*28b0*/  LDL.U8 R51, [R1+0x28] ;  /* 0x0000280001337983 */ /* 0x002f680000100000 */
[----:B----4-:R-:W4:Y:S04]  /*28c0*/  LDL.U8 R37, [R1+0x2b] ;  /* 0x00002b0001257983 */ /* 0x010f280000100000 */
[----:B---3--:R1:W-:Y:S04]  /*28d0*/  STS.U8 [R21+0xf], R33 ;  /* 0x00000f2115007388 */ /* 0x0083e80000000000 */
[----:B--2---:R2:W-:Y:S04]  /*28e0*/  STS.U8 [R21+0x10], R35 ;  /* 0x0000102315007388 */ /* 0x0045e80000000000 */
[----:B-1----:R-:W3:Y:S04]  /*28f0*/  LDL.U8 R33, [R1+0x34] ;  /* 0x0000340001217983 */ /* 0x002ee80000100000 */
[----:B--2---:R-:W2:Y:S04]  /*2900*/  LDL.U8 R35, [R1+0x35] ;  /* 0x0000350001237983 */ /* 0x004ea80000100000 */
[----:B------:R1:W-:Y:S04]  /*2910*/  STS.U8 [R21+0x4], R41 ;  /* 0x0000042915007388 */ /* 0x0003e80000000000 */
[----:B------:R0:W-:Y:S04]  /*2920*/  STS.U8 [R21+0x5], R47 ;  /* 0x0000052f15007388 */ /* 0x0001e80000000000 */
[----:B------:R0:W-:Y:S04]  /*2930*/  STS.U8 [R21+0x6], R49 ;  /* 0x0000063115007388 */ /* 0x0001e80000000000 */
[----:B-----5:R-:W-:Y:S04]  /*2940*/  STS.U8 [R21+0x8], R51 ;  /* 0x0000083315007388 */ /* 0x020fe80000000000 */
[----:B------:R-:W-:Y:S04]  /*2950*/  STS.U8 [R21+0x9], R53 ;  /* 0x0000093515007388 */ /* 0x000fe80000000000 */
[----:B----4-:R4:W-:Y:S04]  /*2960*/  STS.U8 [R21+0xb], R37 ;  /* 0x00000b2515007388 */ /* 0x0109e80000000000 */
[----:B-1----:R-:W5:Y:S04]  /*2970*/  LDL.U8 R41, [R1+0x2c] ;  /* 0x00002c0001297983 */ /* 0x002f680000100000 */
[----:B0-----:R-:W5:Y:S04]  /*2980*/  LDL.U8 R47, [R1+0x2d] ;  /* 0x00002d00012f7983 */ /* 0x001f680000100000 */
[----:B------:R-:W5:Y:S04]  /*2990*/  LDL.U8 R49, [R1+0x2e] ;  /* 0x00002e0001317983 */ /* 0x000f680000100000 */
[----:B----4-:R-:W4:Y:S04]  /*29a0*/  LDL.U8 R37, [R1+0x31] ;  /* 0x0000310001257983 */ /* 0x010f280000100000 */
[----:B------:R-:W4:Y:S04]  /*29b0*/  LDL.U8 R51, [R1+0x32] ;  /* 0x0000320001337983 */ /* 0x000f280000100000 */
[----:B------:R-:W4:Y:S04]  /*29c0*/  LDL.U8 R53, [R1+0x33] ;  /* 0x0000330001357983 */ /* 0x000f280000100000 */
[----:B---3--:R0:W-:Y:S04]  /*29d0*/  STS.U8 [R21+0x14], R33 ;  /* 0x0000142115007388 */ /* 0x0081e80000000000 */
[----:B--2---:R1:W-:Y:S04]  /*29e0*/  STS.U8 [R21+0x15], R35 ;  /* 0x0000152315007388 */ /* 0x0043e80000000000 */
[----:B0-----:R-:W2:Y:S04]  /*29f0*/  LDL.U8 R33, [R1+0x39] ;  /* 0x0000390001217983 */ /* 0x001ea80000100000 */
[----:B-1----:R-:W3:Y:S04]  /*2a00*/  LDL.U8 R35, [R1+0x3a] ;  /* 0x00003a0001237983 */ /* 0x002ee80000100000 */
[----:B-----5:R0:W-:Y:S04]  /*2a10*/  STS.U8 [R21+0xc], R41 ;  /* 0x00000c2915007388 */ /* 0x0201e80000000000 */
[----:B------:R1:W-:Y:S04]  /*2a20*/  STS.U8 [R21+0xd], R47 ;  /* 0x00000d2f15007388 */ /* 0x0003e80000000000 */
[----:B------:R5:W-:Y:S04]  /*2a30*/  STS.U8 [R21+0xe], R49 ;  /* 0x00000e3115007388 */ /* 0x000be80000000000 */
[----:B----4-:R4:W-:Y:S04]  /*2a40*/  STS.U8 [R21+0x11], R37 ;  /* 0x0000112515007388 */ /* 0x0109e80000000000 */
[----:B------:R4:W-:Y:S04]  /*2a50*/  STS.U8 [R21+0x12], R51 ;  /* 0x0000123315007388 */ /* 0x0009e80000000000 */
[----:B------:R4:W-:Y:S04]  /*2a60*/  STS.U8 [R21+0x13], R53 ;  /* 0x0000133515007388 */ /* 0x0009e80000000000 */
[----:B0-----:R-:W3:Y:S04]  /*2a70*/  LDL.U8 R41, [R1+0x36] ;  /* 0x0000360001297983 */ /* 0x001ee80000100000 */
[----:B-1----:R-:W3:Y:S04]  /*2a80*/  LDL.U8 R47, [R1+0x37] ;  /* 0x00003700012f7983 */ /* 0x002ee80000100000 */
[----:B-----5:R-:W5:Y:S04]  /*2a90*/  LDL.U8 R49, [R1+0x38] ;  /* 0x0000380001317983 */ /* 0x020f680000100000 */
[----:B----4-:R-:W4:Y:S04]  /*2aa0*/  LDL.U8 R37, [R1+0x3b] ;  /* 0x00003b0001257983 */ /* 0x010f280000100000 */
[----:B------:R-:W4:Y:S04]  /*2ab0*/  LDL.U8 R51, [R1+0x3c] ;  /* 0x00003c0001337983 */ /* 0x000f280000100000 */
[----:B------:R-:W4:Y:S04]  /*2ac0*/  LDL.U8 R53, [R1+0x3d] ;  /* 0x00003d0001357983 */ /* 0x000f280000100000 */
[----:B--2---:R0:W-:Y:S04]  /*2ad0*/  STS.U8 [R21+0x19], R33 ;  /* 0x0000192115007388 */ /* 0x0041e80000000000 */
[----:B---3--:R1:W-:Y:S04]  /*2ae0*/  STS.U8 [R21+0x1a], R35 ;  /* 0x00001a2315007388 */ /* 0x0083e80000000000 */
[----:B0-----:R-:W2:Y:S04]  /*2af0*/  LDL.U8 R33, [R1+0x3e] ;  /* 0x00003e0001217983 */ /* 0x001ea80000100000 */
[----:B-1----:R-:W3:Y:S04]  /*2b00*/  LDL.U8 R35, [R1+0x3f] ;  /* 0x00003f0001237983 */ /* 0x002ee80000100000 */
[----:B------:R1:W-:Y:S04]  /*2b10*/  STL.U8 [R1+0x20], R0 ;  /* 0x0000200001007387 */ /* 0x0003e80000100000 */
        /* <DEDUP_REMOVED lines=9> */
[----:B----4-:R1:W-:Y:S04]  /*2bb0*/  STS.U8 [R21+0x1b], R37 ;  /* 0x00001b2515007388 */ /* 0x0103e80000000000 */
[----:B------:R1:W-:Y:S04]  /*2bc0*/  STS.U8 [R21+0x1c], R51 ;  /* 0x00001c3315007388 */ /* 0x0003e80000000000 */
[----:B------:R1:W-:Y:S04]  /*2bd0*/  STS.U8 [R21+0x1d], R53 ;  /* 0x00001d3515007388 */ /* 0x0003e80000000000 */
        /* <DEDUP_REMOVED lines=28> */
.L_x_14:
[----:B------:R-:W-:Y:S05]  /*2da0*/  BSYNC.RECONVERGENT B3 ;  /* 0x0000000000037941 */ /* 0x000fea0003800200 */
.L_x_13:
[----:B------:R-:W-:Y:S05]  /*2db0*/  BRA `(.L_x_15) ;  /* 0x0000000000087947 */ /* 0x000fea0003800000 */
.L_x_12:
[----:B------:R-:W-:-:S13]  /*2dc0*/  ISETP.NE.AND P0, PT, R43, RZ, PT ;  /* 0x000000ff2b00720c */ /* 0x000fda0003f05270 */
[----:B------:R-:W-:Y:S05]  /*2dd0*/  @P0 BRA `(.L_x_16) ;  /* 0x0000000400c00947 */ /* 0x000fea0003800000 */
.L_x_15:
[----:B-1----:R-:W2:Y:S02]  /*2de0*/  LDL.U8 R21, [R29+0x1] ;  /* 0x000001001d157983 */ /* 0x002ea40000100000 */
        /* <DEDUP_REMOVED lines=109> */
[----:B---3--:R0:W-:Y:S01]  /*34c0*/  STS.U8 [R21+0x1f], R35 ;  /* 0x00001f2315007388 */ /* 0x0081e20000000000 */
[----:B------:R-:W-:Y:S05]  /*34d0*/  BRA `(.L_x_17) ;  /* 0x0000000c00b07947 */ /* 0x000fea0003800000 */
.L_x_16:
[----:B------:R-:W-:-:S13]  /*34e0*/  ISETP.NE.AND P0, PT, R15, 0x3, PT ;  /* 0x000000030f00780c */ /* 0x000fda0003f05270 */
[----:B------:R-:W-:Y:S05]  /*34f0*/  @!P0 BRA `(.L_x_18) ;  /* 0x0000000400d48947 */ /* 0x000fea0003800000 */
[----:B------:R-:W2:Y:S01]  /*3500*/  LDL.U8 R21, [R29+0x9] ;  /* 0x000009001d157983 */ /* 0x000ea20000100000 */
[----:B------:R-:W-:Y:S01]  /*3510*/  BSSY.RECONVERGENT B3, `(.L_x_18) ;  /* 0x0000073000037945 */ /* 0x000fe20003800200 */
[----:B--2---:R-:W-:-:S13]  /*3520*/  ISETP.GE.U32.AND P0, PT, R21, 0x5, PT ;  /* 0x000000051500780c */ /* 0x004fda0003f06070 */
[----:B------:R-:W-:Y:S05]  /*3530*/  @!P0 BRA `(.L_x_19) ;  /* 0x0000000400c08947 */ /* 0x000fea0003800000 */
[----:B------:R-:W2:Y:S02]  /*3540*/  LDL.U8 R21, [R29+0xa] ;  /* 0x00000a001d157983 */ /* 0x000ea40000100000 */
[----:B--2---:R-:W-:-:S13]  /*3550*/  ISETP.NE.AND P0, PT, R21, RZ, PT ;  /* 0x000000ff1500720c */ /* 0x004fda0003f05270 */
[----:B------:R-:W-:Y:S05]  /*3560*/  @P0 BRA `(.L_x_19) ;  /* 0x0000000400b40947 */ /* 0x000fea0003800000 */
[----:B------:R-:W-:-:S13]  /*3570*/  ISETP.NE.AND P0, PT, R25, 0x5, PT ;  /* 0x000000051900780c */ /* 0x000fda0003f05270 */
[----:B------:R-:W2:Y:S01]  /*3580*/  @P0 LDL.U8 R35, [R45+0x20] ;  /* 0x000020002d230983 */ /* 0x000ea20000100000 */
[----:B------:R-:W-:Y:S01]  /*3590*/  IMAD.MOV.U32 R37, RZ, RZ, 0x3 ;  /* 0x00000003ff257424 */ /* 0x000fe200078e00ff */
[----:B------:R-:W1:Y:S01]  /*35a0*/  S2UR UR5, SR_CgaCtaId ;  /* 0x00000000000579c3 */ /* 0x000e620000008800 */
[----:B------:R-:W-:Y:S01]  /*35b0*/  UMOV UR4, 0x400 ;  /* 0x0000040000047882 */ /* 0x000fe20000000000 */
[----:B--2---:R2:W-:Y:S04]  /*35c0*/  @P0 STL.U8 [R45+0x2a], R35 ;  /* 0x00002a232d000387 */ /* 0x0045e80000100000 */
[----:B------:R3:W-:Y:S04]  /*35d0*/  @!P0 STL.U8 [R27+0x2f], R37 ;  /* 0x00002f251b008387 */ /* 0x0007e80000100000 */
[----:B------:R-:W-:Y:S04]  /*35e0*/  STL.U8 [R45+0x20], RZ ;  /* 0x000020ff2d007387 */ /* 0x000fe80000100000 */
[----:B------:R-:W-:Y:S04]  /*35f0*/  STL.U8 [R45+0x29], RZ ;  /* 0x000029ff2d007387 */ /* 0x000fe80000100000 */
[----:B------:R-:W4:Y:S04]  /*3600*/  LDL.U8 R33, [R1+0x21] ;  /* 0x0000210001217983 */ /* 0x000f280000100000 */
[----:B--2---:R-:W2:Y:S01]  /*3610*/  LDL.U8 R35, [R1+0x22] ;  /* 0x0000220001237983 */ /* 0x004ea20000100000 */
[----:B-1----:R-:W-:-:S03]  /*3620*/  ULEA UR4, UR5, UR4, 0x18 ;  /* 0x0000000405047291 */ /* 0x002fc6000f8ec0ff */
[----:B------:R-:W5:Y:S03]  /*3630*/  LDL.U8 R51, [R1+0x20] ;  /* 0x0000200001337983 */ /* 0x000f660000100000 */
[----:B------:R-:W-:Y:S01]  /*3640*/  LEA R3, R31, UR4, 0x5 ;  /* 0x000000041f037c11 */ /* 0x000fe2000f8e28ff */
[----:B---3--:R-:W3:Y:S04]  /*3650*/  LDL.U8 R37, [R1+0x23] ;  /* 0x0000230001257983 */ /* 0x008ee80000100000 */
[C---:B------:R-:W-:Y:S01]  /*3660*/  IMAD R21, R17.reuse, 0x2c0, R3 ;  /* 0x000002c011157824 */ /* 0x040fe200078e0203 */
[----:B------:R-:W3:Y:S04]  /*3670*/  LDL.U8 R41, [R1+0x24] ;  /* 0x0000240001297983 */ /* 0x000ee80000100000 */
[----:B------:R-:W3:Y:S04]  /*3680*/  LDL.U8 R47, [R1+0x25] ;  /* 0x00002500012f7983 */ /* 0x000ee80000100000 */
[----:B------:R-:W3:Y:S04]  /*3690*/  LDL.U8 R49, [R1+0x26] ;  /* 0x0000260001317983 */ /* 0x000ee80000100000 */
[----:B------:R-:W3:Y:S04]  /*36a0*/  LDL.U8 R53, [R1+0x29] ;  /* 0x0000290001357983 */ /* 0x000ee80000100000 */
[----:B----4-:R1:W-:Y:S04]  /*36b0*/  STS.U8 [R21+0x1], R33 ;  /* 0x0000012115007388 */ /* 0x0103e80000000000 */
[----:B--2---:R2:W-:Y:S04]  /*36c0*/  STS.U8 [R21+0x2], R35 ;  /* 0x0000022315007388 */ /* 0x0045e80000000000 */
[----:B-1----:R-:W4:Y:S04]  /*36d0*/  LDL.U8 R33, [R1+0x27] ;  /* 0x0000270001217983 */ /* 0x002f280000100000 */
[----:B--2---:R-:W2:Y:S04]  /*36e0*/  LDL.U8 R35, [R1+0x2a] ;  /* 0x00002a0001237983 */ /* 0x004ea80000100000 */
[----:B----4-:R1:W-:Y:S04]  /*36f0*/  STS.U8 [R21+0x7], R33 ;  /* 0x0000072115007388 */ /* 0x0103e80000000000 */
[----:B--2---:R2:W-:Y:S04]  /*3700*/  STS.U8 [R21+0xa], R35 ;  /* 0x00000a2315007388 */ /* 0x0045e80000000000 */
[----:B-1----:R-:W4:Y:S04]  /*3710*/  LDL.U8 R33, [R1+0x2f] ;  /* 0x00002f0001217983 */ /* 0x002f280000100000 */
[----:B--2---:R-:W2:Y:S04]  /*3720*/  LDL.U8 R35, [R1+0x30] ;  /* 0x0000300001237983 */ /* 0x004ea80000100000 */
[----:B-----5:R1:W-:Y:S04]  /*3730*/  STS.U8 [R21], R51 ;  /* 0x0000003315007388 */ /* 0x0203e80000000000 */
[----:B---3--:R3:W-:Y:S04]  /*3740*/  STS.U8 [R21+0x3], R37 ;  /* 0x0000032515007388 */ /* 0x0087e80000000000 */
[----:B-1----:R-:W5:Y:S04]  /*3750*/  LDL.U8 R51, [R1+0x28] ;  /* 0x0000280001337983 */ /* 0x002f680000100000 */
[----:B---3--:R-:W3:Y:S04]  /*3760*/  LDL.U8 R37, [R1+0x2b] ;  /* 0x00002b0001257983 */ /* 0x008ee80000100000 */
[----:B----4-:R1:W-:Y:S04]  /*3770*/  STS.U8 [R21+0xf], R33 ;  /* 0x00000f2115007388 */ /* 0x0103e80000000000 */
[----:B--2---:R2:W-:Y:S04]  /*3780*/  STS.U8 [R21+0x10], R35 ;  /* 0x0000102315007388 */ /* 0x0045e80000000000 */
[----:B-1----:R-:W4:Y:S04]  /*3790*/  LDL.U8 R33, [R1+0x34] ;  /* 0x0000340001217983 */ /* 0x002f280000100000 */
[----:B--2---:R-:W2:Y:S04]  /*37a0*/  LDL.U8 R35, [R1+0x35] ;  /* 0x0000350001237983 */ /* 0x004ea80000100000 */
[----:B------:R1:W-:Y:S04]  /*37b0*/  STS.U8 [R21+0x4], R41 ;  /* 0x0000042915007388 */ /* 0x0003e80000000000 */
[----:B------:R0:W-:Y:S04]  /*37c0*/  STS.U8 [R21+0x5], R47 ;  /* 0x0000052f15007388 */ /* 0x0001e80000000000 */
[----:B------:R0:W-:Y:S04]  /*37d0*/  STS.U8 [R21+0x6], R49 ;  /* 0x0000063115007388 */ /* 0x0001e80000000000 */
[----:B-----5:R-:W-:Y:S04]  /*37e0*/  STS.U8 [R21+0x8], R51 ;  /* 0x0000083315007388 */ /* 0x020fe80000000000 */
[----:B------:R-:W-:Y:S04]  /*37f0*/  STS.U8 [R21+0x9], R53 ;  /* 0x0000093515007388 */ /* 0x000fe80000000000 */
[----:B---3--:R3:W-:Y:S04]  /*3800*/  STS.U8 [R21+0xb], R37 ;  /* 0x00000b2515007388 */ /* 0x0087e80000000000 */
[----:B-1----:R-:W5:Y:S04]  /*3810*/  LDL.U8 R41, [R1+0x2c] ;  /* 0x00002c0001297983 */ /* 0x002f680000100000 */
[----:B0-----:R-:W5:Y:S04]  /*3820*/  LDL.U8 R47, [R1+0x2d] ;  /* 0x00002d00012f7983 */ /* 0x001f680000100000 */
[----:B------:R-:W5:Y:S04]  /*3830*/  LDL.U8 R49, [R1+0x2e] ;  /* 0x00002e0001317983 */ /* 0x000f680000100000 */
[----:B---3--:R-:W3:Y:S04]  /*3840*/  LDL.U8 R37, [R1+0x31] ;  /* 0x0000310001257983 */ /* 0x008ee80000100000 */
[----:B------:R-:W3:Y:S04]  /*3850*/  LDL.U8 R51, [R1+0x32] ;  /* 0x0000320001337983 */ /* 0x000ee80000100000 */
[----:B------:R-:W3:Y:S04]  /*3860*/  LDL.U8 R53, [R1+0x33] ;  /* 0x0000330001357983 */ /* 0x000ee80000100000 */
[----:B----4-:R0:W-:Y:S04]  /*3870*/  STS.U8 [R21+0x14], R33 ;  /* 0x0000142115007388 */ /* 0x0101e80000000000 */
[----:B--2---:R1:W-:Y:S04]  /*3880*/  STS.U8 [R21+0x15], R35 ;  /* 0x0000152315007388 */ /* 0x0043e80000000000 */
[----:B0-----:R-:W2:Y:S04]  /*3890*/  LDL.U8 R33, [R1+0x39] ;  /* 0x0000390001217983 */ /* 0x001ea80000100000 */
[----:B-1----:R-:W4:Y:S04]  /*38a0*/  LDL.U8 R35, [R1+0x3a] ;  /* 0x00003a0001237983 */ /* 0x002f280000100000 */
[----:B-----5:R0:W-:Y:S04]  /*38b0*/  STS.U8 [R21+0xc], R41 ;  /* 0x00000c2915007388 */ /* 0x0201e80000000000 */
[----:B------:R1:W-:Y:S04]  /*38c0*/  STS.U8 [R21+0xd], R47 ;  /* 0x00000d2f15007388 */ /* 0x0003e80000000000 */
[----:B------:R5:W-:Y:S04]  /*38d0*/  STS.U8 [R21+0xe], R49 ;  /* 0x00000e3115007388 */ /* 0x000be80000000000 */
[----:B---3--:R3:W-:Y:S04]  /*38e0*/  STS.U8 [R21+0x11], R37 ;  /* 0x0000112515007388 */ /* 0x0087e80000000000 */
[----:B------:R3:W-:Y:S04]  /*38f0*/  STS.U8 [R21+0x12], R51 ;  /* 0x0000123315007388 */ /* 0x0007e80000000000 */
[----:B------:R3:W-:Y:S04]  /*3900*/  STS.U8 [R21+0x13], R53 ;  /* 0x0000133515007388 */ /* 0x0007e80000000000 */
[----:B0-----:R-:W4:Y:S04]  /*3910*/  LDL.U8 R41, [R1+0x36] ;  /* 0x0000360001297983 */ /* 0x001f280000100000 */
[----:B-1----:R-:W4:Y:S04]  /*3920*/  LDL.U8 R47, [R1+0x37] ;  /* 0x00003700012f7983 */ /* 0x002f280000100000 */
[----:B-----5:R-:W5:Y:S04]  /*3930*/  LDL.U8 R49, [R1+0x38] ;  /* 0x0000380001317983 */ /* 0x020f680000100000 */
[----:B---3--:R-:W3:Y:S04]  /*3940*/  LDL.U8 R37, [R1+0x3b] ;  /* 0x00003b0001257983 */ /* 0x008ee80000100000 */
[----:B------:R-:W3:Y:S04]  /*3950*/  LDL.U8 R51, [R1+0x3c] ;  /* 0x00003c0001337983 */ /* 0x000ee80000100000 */
[----:B------:R-:W3:Y:S04]  /*3960*/  LDL.U8 R53, [R1+0x3d] ;  /* 0x00003d0001357983 */ /* 0x000ee80000100000 */
[----:B--2---:R0:W-:Y:S04]  /*3970*/  STS.U8 [R21+0x19], R33 ;  /* 0x0000192115007388 */ /* 0x0041e80000000000 */
[----:B----4-:R1:W-:Y:S04]  /*3980*/  STS.U8 [R21+0x1a], R35 ;  /* 0x00001a2315007388 */ /* 0x0103e80000000000 */
[----:B0-----:R-:W2:Y:S04]  /*3990*/  LDL.U8 R33, [R1+0x3e] ;  /* 0x00003e0001217983 */ /* 0x001ea80000100000 */
[----:B-1----:R-:W4:Y:S04]  /*39a0*/  LDL.U8 R35, [R1+0x3f] ;  /* 0x00003f0001237983 */ /* 0x002f280000100000 */
        /* <DEDUP_REMOVED lines=10> */
[----:B---3--:R1:W-:Y:S04]  /*3a50*/  STS.U8 [R21+0x1b], R37 ;  /* 0x00001b2515007388 */ /* 0x0083e80000000000 */
        /* <DEDUP_REMOVED lines=29> */
[----:B----4-:R1:W-:Y:S02]  /*3c30*/  STS.U8 [R21+0x1f], R35 ;  /* 0x00001f2315007388 */ /* 0x0103e40000000000 */
.L_x_19:
[----:B------:R-:W-:Y:S05]  /*3c40*/  BSYNC.RECONVERGENT B3 ;  /* 0x0000000000037941 */ /* 0x000fea0003800200 */
.L_x_18:
[----:B------:R-:W-:-:S13]  /*3c50*/  ISETP.NE.AND P0, PT, R15, RZ, PT ;  /* 0x000000ff0f00720c */ /* 0x000fda0003f05270 */
[----:B------:R-:W-:Y:S05]  /*3c60*/  @!P0 BRA `(.L_x_17) ;  /* 0x0000000400cc8947 */ /* 0x000fea0003800000 */
[----:B-1----:R-:W2:Y:S02]  /*3c70*/  LDL.U8 R21, [R29+0x1] ;  /* 0x000001001d157983 */ /* 0x002ea40000100000 */
[----:B--2---:R-:W-:-:S13]  /*3c80*/  ISETP.GE.U32.AND P0, PT, R21, 0x5, PT ;  /* 0x000000051500780c */ /* 0x004fda0003f06070 */
[----:B------:R-:W-:Y:S05]  /*3c90*/  @!P0 BRA `(.L_x_17) ;  /* 0x0000000400c08947 */ /* 0x000fea0003800000 */
[----:B------:R-:W2:Y:S02]  /*3ca0*/  LDL.U8 R21, [R29+-0x6] ;  /* 0xfffffa001d157983 */ /* 0x000ea40000100000 */
        /* <DEDUP_REMOVED lines=111> */
.L_x_17:
[----:B------:R-:W-:Y:S05]  /*43a0*/  BSYNC.RECONVERGENT B2 ;  /* 0x0000000000027941 */ /* 0x000fea0003800200 */
.L_x_11:
[----:B------:R-:W-:-:S04]  /*43b0*/  ISETP.GE.U32.AND P0, PT, R25, 0x5, PT ;  /* 0x000000051900780c */ /* 0x000fc80003f06070 */
[----:B------:R-:W-:-:S04]  /*43c0*/  ISETP.NE.U32.AND P0, PT, R43, 0x1, !P0 ;  /* 0x000000012b00780c */ /* 0x000fc80004705070 */
[----:B------:R-:W-:-:S13]  /*43d0*/  ISETP.EQ.OR P1, PT, R15, RZ, !P0 ;  /* 0x000000ff0f00720c */ /* 0x000fda0004722670 */
[----:B------:R-:W-:Y:S05]  /*43e0*/  @P1 BRA `(.L_x_20) ;  /* 0x0000000400c81947 */ /* 0x000fea0003800000 */
[----:B01----:R-:W2:Y:S01]  /*43f0*/  LDL.U8 R21, [R29+-0x7] ;  /* 0xfffff9001d157983 */ /* 0x003ea20000100000 */
[----:B------:R-:W-:Y:S01]  /*4400*/  BSSY.RECONVERGENT B2, `(.L_x_20) ;  /* 0x0000070000027945 */ /* 0x000fe20003800200 */
[----:B--2---:R-:W-:-:S13]  /*4410*/  ISETP.GE.U32.AND P1, PT, R21, 0x5, PT ;  /* 0x000000051500780c */ /* 0x004fda0003f26070 */
[----:B------:R-:W-:Y:S05]  /*4420*/  @!P1 BRA `(.L_x_21) ;  /* 0x0000000400b49947 */ /* 0x000fea0003800000 */
[----:B------:R-:W2:Y:S02]  /*4430*/  LDL.U8 R21, [R29+-0x6] ;  /* 0xfffffa001d157983 */ /* 0x000ea40000100000 */
[----:B--2---:R-:W-:-:S13]  /*4440*/  ISETP.NE.AND P1, PT, R21, RZ, PT ;  /* 0x000000ff1500720c */ /* 0x004fda0003f25270 */
[----:B------:R-:W-:Y:S05]  /*4450*/  @P1 BRA `(.L_x_21) ;  /* 0x0000000400a81947 */ /* 0x000fea0003800000 */
[----:B------:R-:W2:Y:S04]  /*4460*/  LDL.U8 R37, [R45+0x20] ;  /* 0x000020002d257983 */ /* 0x000ea80000100000 */
[----:B------:R-:W-:Y:S04]  /*4470*/  STL.U8 [R45+0x19], RZ ;  /* 0x000019ff2d007387 */ /* 0x000fe80000100000 */
[----:B------:R-:W-:Y:S01]  /*4480*/  STL.U8 [R45+0x20], RZ ;  /* 0x000020ff2d007387 */ /* 0x000fe20000100000 */
[----:B------:R-:W0:Y:S01]  /*4490*/  S2UR UR5, SR_CgaCtaId ;  /* 0x00000000000579c3 */ /* 0x000e220000008800 */
[----:B------:R-:W-:-:S02]  /*44a0*/  UMOV UR4, 0x400 ;  /* 0x0000040000047882 */ /* 0x000fc40000000000 */
[----:B--2---:R1:W-:Y:S04]  /*44b0*/  STL.U8 [R45+0x1a], R37 ;  /* 0x00001a252d007387 */ /* 0x0043e80000100000 */
[----:B------:R-:W2:Y:S04]  /*44c0*/  LDL.U8 R33, [R1+0x21] ;  /* 0x0000210001217983 */ /* 0x000ea80000100000 */
[----:B------:R-:W3:Y:S01]  /*44d0*/  LDL.U8 R35, [R1+0x22] ;  /* 0x0000220001237983 */ /* 0x000ee20000100000 */
[----:B0-----:R-:W-:-:S03]  /*44e0*/  ULEA UR4, UR5, UR4, 0x18 ;  /* 0x0000000405047291 */ /* 0x001fc6000f8ec0ff */
[----:B-1----:R-:W4:Y:S03]  /*44f0*/  LDL.U8 R37, [R1+0x23] ;  /* 0x0000230001257983 */ /* 0x002f260000100000 */
[----:B------:R-:W-:Y:S01]  /*4500*/  LEA R3, R31, UR4, 0x5 ;  /* 0x000000041f037c11 */ /* 0x000fe2000f8e28ff */
[----:B------:R-:W5:Y:S04]  /*4510*/  LDL.U8 R41, [R1+0x24] ;  /* 0x0000240001297983 */ /* 0x000f680000100000 */
[C---:B------:R-:W-:Y:S01]  /*4520*/  IMAD R21, R17.reuse, 0x2c0, R3 ;  /* 0x000002c011157824 */ /* 0x040fe200078e0203 */
[----:B------:R-:W5:Y:S04]  /*4530*/  LDL.U8 R51, [R1+0x20] ;  /* 0x0000200001337983 */ /* 0x000f680000100000 */
[----:B------:R-:W5:Y:S04]  /*4540*/  LDL.U8 R43, [R1+0x25] ;  /* 0x00002500012b7983 */ /* 0x000f680000100000 */
[----:B------:R-:W5:Y:S04]  /*4550*/  LDL.U8 R47, [R1+0x26] ;  /* 0x00002600012f7983 */ /* 0x000f680000100000 */
[----:B------:R-:W5:Y:S04]  /*4560*/  LDL.U8 R49, [R1+0x27] ;  /* 0x0000270001317983 */ /* 0x000f680000100000 */
[----:B------:R-:W5:Y:S04]  /*4570*/  LDL.U8 R53, [R1+0x2a] ;  /* 0x00002a0001357983 */ /* 0x000f680000100000 */
[----:B--2---:R0:W-:Y:S04]  /*4580*/  STS.U8 [R21+0x1], R33 ;  /* 0x0000012115007388 */ /* 0x0041e80000000000 */
[----:B---3--:R1:W-:Y:S04]  /*4590*/  STS.U8 [R21+0x2], R35 ;  /* 0x0000022315007388 */ /* 0x0083e80000000000 */
[----:B0-----:R-:W2:Y:S04]  /*45a0*/  LDL.U8 R33, [R1+0x28] ;  /* 0x0000280001217983 */ /* 0x001ea80000100000 */
[----:B-1----:R-:W3:Y:S04]  /*45b0*/  LDL.U8 R35, [R1+0x2b] ;  /* 0x00002b0001237983 */ /* 0x002ee80000100000 */
[----:B----4-:R0:W-:Y:S04]  /*45c0*/  STS.U8 [R21+0x3], R37 ;  /* 0x0000032515007388 */ /* 0x0101e80000000000 */
[----:B-----5:R1:W-:Y:S04]  /*45d0*/  STS.U8 [R21+0x4], R41 ;  /* 0x0000042915007388 */ /* 0x0203e80000000000 */
[----:B0-----:R-:W4:Y:S04]  /*45e0*/  LDL.U8 R37, [R1+0x2c] ;  /* 0x00002c0001257983 */ /* 0x001f280000100000 */
[----:B-1----:R-:W5:Y:S04]  /*45f0*/  LDL.U8 R41, [R1+0x2d] ;  /* 0x00002d0001297983 */ /* 0x002f680000100000 */
[----:B--2---:R0:W-:Y:S04]  /*4600*/  STS.U8 [R21+0x8], R33 ;  /* 0x0000082115007388 */ /* 0x0041e80000000000 */
[----:B---3--:R1:W-:Y:S04]  /*4610*/  STS.U8 [R21+0xb], R35 ;  /* 0x00000b2315007388 */ /* 0x0083e80000000000 */
[----:B0-----:R-:W2:Y:S04]  /*4620*/  LDL.U8 R33, [R1+0x31] ;  /* 0x0000310001217983 */ /* 0x001ea80000100000 */
[----:B-1----:R-:W3:Y:S04]  /*4630*/  LDL.U8 R35, [R1+0x32] ;  /* 0x0000320001237983 */ /* 0x002ee80000100000 */
[----:B------:R0:W-:Y:S04]  /*4640*/  STS.U8 [R21], R51 ;  /* 0x0000003315007388 */ /* 0x0001e80000000000 */
[----:B------:R1:W-:Y:S04]  /*4650*/  STS.U8 [R21+0x5], R43 ;  /* 0x0000052b15007388 */ /* 0x0003e80000000000 */
[----:B------:R1:W-:Y:S04]  /*4660*/  STS.U8 [R21+0x6], R47 ;  /* 0x0000062f15007388 */ /* 0x0003e80000000000 */
[----:B------:R1:W-:Y:S04]  /*4670*/  STS.U8 [R21+0x7], R49 ;  /* 0x0000073115007388 */ /* 0x0003e80000000000 */
[----:B----4-:R4:W-:Y:S04]  /*4680*/  STS.U8 [R21+0xc], R37 ;  /* 0x00000c2515007388 */ /* 0x0109e80000000000 */
[----:B-----5:R5:W-:Y:S04]  /*4690*/  STS.U8 [R21+0xd], R41 ;  /* 0x00000d2915007388 */ /* 0x020be80000000000 */
[----:B0-----:R-:W3:Y:S04]  /*46a0*/  LDL.U8 R51, [R1+0x29] ;  /* 0x0000290001337983 */ /* 0x001ee80000100000 */
[----:B-1----:R-:W3:Y:S04]  /*46b0*/  LDL.U8 R43, [R1+0x2e] ;  /* 0x00002e00012b7983 */ /* 0x002ee80000100000 */
[----:B------:R-:W3:Y:S04]  /*46c0*/  LDL.U8 R47, [R1+0x2f] ;  /* 0x00002f00012f7983 */ /* 0x000ee80000100000 */
[----:B------:R-:W3:Y:S04]  /*46d0*/  LDL.U8 R49, [R1+0x30] ;  /* 0x0000300001317983 */ /* 0x000ee80000100000 */
[----:B----4-:R-:W4:Y:S04]  /*46e0*/  LDL.U8 R37, [R1+0x33] ;  /* 0x0000330001257983 */ /* 0x010f280000100000 */
[----:B-----5:R-:W5:Y:S04]  /*46f0*/  LDL.U8 R41, [R1+0x34] ;  /* 0x0000340001297983 */ /* 0x020f680000100000 */
[----:B--2---:R0:W-:Y:S04]  /*4700*/  STS.U8 [R21+0x11], R33 ;  /* 0x0000112115007388 */ /* 0x0041e80000000000 */
[----:B---3--:R1:W-:Y:S04]  /*4710*/  STS.U8 [R21+0x12], R35 ;  /* 0x0000122315007388 */ /* 0x0083e80000000000 */
        /* <DEDUP_REMOVED lines=8> */
[----:B----4-:R4:W-:Y:S04]  /*47a0*/  STS.U8 [R21+0x13], R37 ;  /* 0x0000132515007388 */ /* 0x0109e80000000000 */
[----:B-----5:R5:W-:Y:S04]  /*47b0*/  STS.U8 [R21+0x14], R41 ;  /* 0x0000142915007388 */ /* 0x020be80000000000 */
[----:B0-----:R-:W3:Y:S04]  /*47c0*/  LDL.U8 R51, [R1+0x35] ;  /* 0x0000350001337983 */ /* 0x001ee80000100000 */
[----:B-1----:R-:W3:Y:S04]  /*47d0*/  LDL.U8 R43, [R1+0x39] ;  /* 0x00003900012b7983 */ /* 0x002ee80000100000 */
[----:B----4-:R-:W4:Y:S04]  /*47e0*/  LDL.U8 R37, [R1+0x3a] ;  /* 0x00003a0001257983 */ /* 0x010f280000100000 */
[----:B------:R-:W4:Y:S04]  /*47f0*/  LDL.U8 R47, [R1+0x3b] ;  /* 0x00003b00012f7983 */ /* 0x000f280000100000 */
[----:B------:R-:W4:Y:S04]  /*4800*/  LDL.U8 R49, [R1+0x3c] ;  /* 0x00003c0001317983 */ /* 0x000f280000100000 */
[----:B-----5:R-:W5:Y:S04]  /*4810*/  LDL.U8 R41, [R1+0x3f] ;  /* 0x00003f0001297983 */ /* 0x020f680000100000 */
        /* <DEDUP_REMOVED lines=13> */
[----:B----4-:R0:W-:Y:S04]  /*48f0*/  STS.U8 [R21+0x1a], R37 ;  /* 0x00001a2515007388 */ /* 0x0101e80000000000 */
[----:B------:R0:W-:Y:S04]  /*4900*/  STS.U8 [R21+0x1b], R47 ;  /* 0x00001b2f15007388 */ /* 0x0001e80000000000 */
[----:B------:R0:W-:Y:S04]  /*4910*/  STS.U8 [R21+0x1c], R49 ;  /* 0x00001c3115007388 */ /* 0x0001e80000000000 */
[----:B-----5:R0:W-:Y:S04]  /*4920*/  STS.U8 [R21+0x1f], R41 ;  /* 0x00001f2915007388 */ /* 0x0201e80000000000 */
        /* <DEDUP_REMOVED lines=29> */
.L_x_21:
[----:B------:R-:W-:Y:S05]  /*4b00*/  BSYNC.RECONVERGENT B2 ;  /* 0x0000000000027941 */ /* 0x000fea0003800200 */
.L_x_20:
[----:B------:R-:W-:Y:S05]  /*4b10*/  @!P0 BRA `(.L_x_6) ;  /* 0x0000000400c08947 */ /* 0x000fea0003800000 */
[----:B01----:R-:W2:Y:S02]  /*4b20*/  LDL.U8 R21, [R29+0x1] ;  /* 0x000001001d157983 */ /* 0x003ea40000100000 */
[----:B--2---:R-:W-:-:S13]  /*4b30*/  ISETP.GE.U32.AND P0, PT, R21, 0x5, PT ;  /* 0x000000051500780c */ /* 0x004fda0003f06070 */
[----:B------:R-:W-:Y:S05]  /*4b40*/  @!P0 BRA `(.L_x_6) ;  /* 0x0000000400b48947 */ /* 0x000fea0003800000 */
[----:B------:R-:W2:Y:S02]  /*4b50*/  LDL.U8 R21, [R29+0xa] ;  /* 0x00000a001d157983 */ /* 0x000ea40000100000 */
        /* <DEDUP_REMOVED lines=11> */
[----:B------:R-:W4:Y:S03]  /*4c10*/  LDL.U8 R35, [R1+0x22] ;  /* 0x0000220001237983 */ /* 0x000f260000100000 */
[----:B------:R-:W-:Y:S01]  /*4c20*/  LEA R3, R31, UR4, 0x5 ;  /* 0x000000041f037c11 */ /* 0x000fe2000f8e28ff */
[----:B------:R-:W5:Y:S04]  /*4c30*/  LDL.U8 R37, [R1+0x23] ;  /* 0x0000230001257983 */ /* 0x000f680000100000 */
[C---:B------:R-:W-:Y:S01]  /*4c40*/  IMAD R21, R17.reuse, 0x2c0, R3 ;  /* 0x000002c011157824 */ /* 0x040fe200078e0203 */
[----:B-1----:R-:W5:Y:S04]  /*4c50*/  LDL.U8 R41, [R1+0x24] ;  /* 0x0000240001297983 */ /* 0x002f680000100000 */
[----:B------:R-:W5:Y:S04]  /*4c60*/  LDL.U8 R45, [R1+0x26] ;  /* 0x00002600012d7983 */ /* 0x000f680000100000 */
[----:B------:R-:W5:Y:S04]  /*4c70*/  LDL.U8 R47, [R1+0x27] ;  /* 0x00002700012f7983 */ /* 0x000f680000100000 */
[----:B------:R-:W5:Y:S04]  /*4c80*/  LDL.U8 R49, [R1+0x28] ;  /* 0x0000280001317983 */ /* 0x000f680000100000 */
[----:B------:R-:W5:Y:S04]  /*4c90*/  LDL.U8 R51, [R1+0x29] ;  /* 0x0000290001337983 */ /* 0x000f680000100000 */
[----:B------:R-:W5:Y:S04]  /*4ca0*/  LDL.U8 R53, [R1+0x2a] ;  /* 0x00002a0001357983 */ /* 0x000f680000100000 */
[----:B--2---:R0:W-:Y:S04]  /*4cb0*/  STS.U8 [R21], R43 ;  /* 0x0000002b15007388 */ /* 0x0041e80000000000 */
[----:B---3--:R1:W-:Y:S04]  /*4cc0*/  STS.U8 [R21+0x1], R33 ;  /* 0x0000012115007388 */ /* 0x0083e80000000000 */
[----:B----4-:R2:W-:Y:S04]  /*4cd0*/  STS.U8 [R21+0x2], R35 ;  /* 0x0000022315007388 */ /* 0x0105e80000000000 */
[----:B0-----:R-:W3:Y:S04]  /*4ce0*/  LDL.U8 R43, [R1+0x25] ;  /* 0x00002500012b7983 */ /* 0x001ee80000100000 */
[----:B-1----:R-:W4:Y:S04]  /*4cf0*/  LDL.U8 R33, [R1+0x2b] ;  /* 0x00002b0001217983 */ /* 0x002f280000100000 */
[----:B-----5:R0:W-:Y:S04]  /*4d00*/  STS.U8 [R21+0x3], R37 ;  /* 0x0000032515007388 */ /* 0x0201e80000000000 */
[----:B------:R1:W-:Y:S04]  /*4d10*/  STS.U8 [R21+0x4], R41 ;  /* 0x0000042915007388 */ /* 0x0003e80000000000 */
[----:B------:R5:W-:Y:S04]  /*4d20*/  STS.U8 [R21+0x6], R45 ;  /* 0x0000062d15007388 */ /* 0x000be80000000000 */
[----:B------:R5:W-:Y:S04]  /*4d30*/  STS.U8 [R21+0x7], R47 ;  /* 0x0000072f15007388 */ /* 0x000be80000000000 */
[----:B------:R5:W-:Y:S04]  /*4d40*/  STS.U8 [R21+0x8], R49 ;  /* 0x0000083115007388 */ /* 0x000be80000000000 */
[----:B------:R5:W-:Y:S04]  /*4d50*/  STS.U8 [R21+0x9], R51 ;  /* 0x0000093315007388 */ /* 0x000be80000000000 */
[----:B------:R5:W-:Y:S04]  /*4d60*/  STS.U8 [R21+0xa], R53 ;  /* 0x00000a3515007388 */ /* 0x000be80000000000 */
[----:B--2---:R-:W2:Y:S04]  /*4d70*/  LDL.U8 R35, [R1+0x2c] ;  /* 0x00002c0001237983 */ /* 0x004ea80000100000 */
[----:B0-----:R-:W2:Y:S04]  /*4d80*/  LDL.U8 R37, [R1+0x2d] ;  /* 0x00002d0001257983 */ /* 0x001ea80000100000 */
[----:B-1----:R-:W2:Y:S04]  /*4d90*/  LDL.U8 R41, [R1+0x2e] ;  /* 0x00002e0001297983 */ /* 0x002ea80000100000 */
[----:B-----5:R-:W5:Y:S04]  /*4da0*/  LDL.U8 R45, [R1+0x30] ;  /* 0x00003000012d7983 */ /* 0x020f680000100000 */
[----:B------:R-:W5:Y:S04]  /*4db0*/  LDL.U8 R47, [R1+0x31] ;  /* 0x00003100012f7983 */ /* 0x000f680000100000 */
[----:B------:R-:W5:Y:S04]  /*4dc0*/  LDL.U8 R49, [R1+0x32] ;  /* 0x0000320001317983 */ /* 0x000f680000100000 */
[----:B------:R-:W5:Y:S04]  /*4dd0*/  LDL.U8 R51, [R1+0x33] ;  /* 0x0000330001337983 */ /* 0x000f680000100000 */
[----:B------:R-:W5:Y:S04]  /*4de0*/  LDL.U8 R53, [R1+0x34] ;  /* 0x0000340001357983 */ /* 0x000f680000100000 */
[----:B---3--:R0:W-:Y:S04]  /*4df0*/  STS.U8 [R21+0x5], R43 ;  /* 0x0000052b15007388 */ /* 0x0081e80000000000 */
[----:B----4-:R1:W-:Y:S04]  /*4e00*/  STS.U8 [R21+0xb], R33 ;  /* 0x00000b2115007388 */ /* 0x0103e80000000000 */
[----:B0-----:R-:W3:Y:S04]  /*4e10*/  LDL.U8 R43, [R1+0x2f] ;  /* 0x00002f00012b7983 */ /* 0x001ee80000100000 */
[----:B-1----:R-:W4:Y:S04]  /*4e20*/  LDL.U8 R33, [R1+0x35] ;  /* 0x0000350001217983 */ /* 0x002f280000100000 */
[----:B--2---:R0:W-:Y:S04]  /*4e30*/  STS.U8 [R21+0xc], R35 ;  /* 0x00000c2315007388 */ /* 0x0041e80000000000 */
[----:B------:R1:W-:Y:S04]  /*4e40*/  STS.U8 [R21+0xd], R37 ;  /* 0x00000d2515007388 */ /* 0x0003e80000000000 */
[----:B------:R2:W-:Y:S04]  /*4e50*/  STS.U8 [R21+0xe], R41 ;  /* 0x00000e2915007388 */ /* 0x0005e80000000000 */
[----:B-----5:R5:W-:Y:S04]  /*4e60*/  STS.U8 [R21+0x10], R45 ;  /* 0x0000102d15007388 */ /* 0x020be80000000000 */
[----:B------:R5:W-:Y:S04]  /*4e70*/  STS.U8 [R21+0x11], R47 ;  /* 0x0000112f15007388 */ /* 0x000be80000000000 */
[----:B------:R5:W-:Y:S04]  /*4e80*/  STS.U8 [R21+0x12], R49 ;  /* 0x0000123115007388 */ /* 0x000be80000000000 */
[----:B------:R5:W-:Y:S04]  /*4e90*/  STS.U8 [R21+0x13], R51 ;  /* 0x0000133315007388 */ /* 0x000be80000000000 */
[----:B------:R5:W-:Y:S04]  /*4ea0*/  STS.U8 [R21+0x14], R53 ;  /* 0x0000143515007388 */ /* 0x000be80000000000 */
[----:B0-----:R-:W4:Y:S04]  /*4eb0*/  LDL.U8 R35, [R1+0x36] ;  /* 0x0000360001237983 */ /* 0x001f280000100000 */
[----:B-1----:R-:W4:Y:S04]  /*4ec0*/  LDL.U8 R37, [R1+0x37] ;  /* 0x0000370001257983 */ /* 0x002f280000100000 */
[----:B--2---:R-:W2:Y:S04]  /*4ed0*/  LDL.U8 R41, [R1+0x38] ;  /* 0x0000380001297983 */ /* 0x004ea80000100000 */
        /* <DEDUP_REMOVED lines=21> */
[----:B--2---:R0:W-:Y:S04]  /*5030*/  STS.U8 [R21+0x18], R41 ;  /* 0x0000182915007388 */ /* 0x0041e80000000000 */
[----:B-----5:R0:W-:Y:S04]  /*5040*/  STS.U8 [R21+0x1a], R45 ;  /* 0x00001a2d15007388 */ /* 0x0201e80000000000 */
[----:B------:R0:W-:Y:S04]  /*5050*/  STS.U8 [R21+0x1b], R47 ;  /* 0x00001b2f15007388 */ /* 0x0001e80000000000 */
[----:B------:R0:W-:Y:S04]  /*5060*/  STS.U8 [R21+0x1d], R49 ;  /* 0x00001d3115007388 */ /* 0x0001e80000000000 */
        /* <DEDUP_REMOVED lines=25> */
[----:B---3--:R0:W-:Y:S04]  /*5200*/  STS.U8 [R21+0x19], R43 ;  /* 0x0000192b15007388 */ /* 0x0081e80000000000 */
[----:B----4-:R0:W-:Y:S02]  /*5210*/  STS.U8 [R21+0x1c], R33 ;  /* 0x00001c2115007388 */ /* 0x0101e40000000000 */
.L_x_6:
[----:B------:R-:W-:Y:S05]  /*5220*/  BSYNC.RECONVERGENT B1 ;  /* 0x0000000000017941 */ /* 0x000fea0003800200 */
.L_x_5:
[----:B------:R-:W-:Y:S01]  /*5230*/  ISETP.NE.AND P0, PT, R39, 0x3, PT ;  /* 0x000000032700780c */ /* 0x000fe20003f05270 */
[----:B------:R-:W-:-:S12]  /*5240*/  BSSY.RECONVERGENT B1, `(.L_x_22) ;  /* 0x0000394000017945 */ /* 0x000fd80003800200 */
[----:B------:R-:W-:Y:S05]  /*5250*/  @P0 BRA `(.L_x_23) ;  /* 0x0000003800480947 */ /* 0x000fea0003800000 */
[C---:B01----:R-:W-:Y:S01]  /*5260*/  LOP3.LUT P0, R49, R25.reuse, 0x1, RZ, 0xc0, !PT ;  /* 0x0000000119317812 */ /* 0x043fe2000780c0ff */
[----:B------:R-:W-:Y:S01]  /*5270*/  VIADD R41, R25, 0xffffffff ;  /* 0xffffffff19297836 */ /* 0x000fe20000000000 */
[----:B------:R-:W-:Y:S02]  /*5280*/  BSSY.RECONVERGENT B2, `(.L_x_24) ;  /* 0x00000df000027945 */ /* 0x000fe40003800200 */
[----:B------:R-:W-:Y:S01]  /*5290*/  ISETP.EQ.OR P0, PT, R15, 0x3, !P0 ;  /* 0x000000030f00780c */ /* 0x000fe20004702670 */
[----:B------:R-:W-:-:S12]  /*52a0*/  IMAD.IADD R39, R27, 0x1, R41 ;  /* 0x000000011b277824 */ /* 0x000fd800078e0229 */
[----:B------:R-:W-:Y:S05]  /*52b0*/  @P0 BRA `(.L_x_25) ;  /* 0x0000000400b40947 */ /* 0x000fea0003800000 */
[----:B------:R-:W2:Y:S01]  /*52c0*/  LDL.U8 R21, [R39+0x8] ;  /* 0x0000080027157983 */ /* 0x000ea20000100000 */
[----:B------:R-:W-:Y:S01]  /*52d0*/  BSSY.RECONVERGENT B3, `(.L_x_26) ;  /* 0x000006a000037945 */ /* 0x000fe20003800200 */
[----:B--2---:R-:W-:-:S13]  /*52e0*/  ISETP.NE.AND P0, PT, R21, RZ, PT ;  /* 0x000000ff1500720c */ /* 0x004fda0003f05270 */
[----:B------:R-:W-:Y:S05]  /*52f0*/  @P0 BRA `(.L_x_27) ;  /* 0x00000004009c0947 */ /* 0x000fea0003800000 */
[----:B------:R-:W-:-:S05]  /*5300*/  IMAD.IADD R43, R25, 0x1, R27 ;  /* 0x00000001192b7824 */ /* 0x000fca00078e021b */
[----:B------:R-:W2:Y:S01]  /*5310*/  LDL.U8 R47, [R43+0x20] ;  /* 0x000020002b2f7983 */ /* 0x000ea20000100000 */
[----:B------:R-:W-:Y:S02]  /*5320*/  IMAD.IADD R53, R41, 0x1, R27 ;  /* 0x0000000129357824 */ /* 0x000fe400078e021b */
[----:B------:R-:W-:-:S03]  /*5330*/  IMAD R21, R17, 0x2c0, R3 ;  /* 0x000002c011157824 */ /* 0x000fc600078e0203 */
[----:B--2---:R-:W-:Y:S04]  /*5340*/  STL.U8 [R53+0x28], R47 ;  /* 0x0000282f35007387 */ /* 0x004fe80000100000 */
[----:B------:R0:W-:Y:S04]  /*5350*/  STL.U8 [R43+0x20], RZ ;  /* 0x000020ff2b007387 */ /* 0x0001e80000100000 */
[----:B------:R-:W2:Y:S04]  /*5360*/  LDL.U8 R33, [R1+0x21] ;  /* 0x0000210001217983 */ /* 0x000ea80000100000 */
[----:B------:R-:W3:Y:S04]  /*5370*/  LDL.U8 R35, [R1+0x22] ;  /* 0x0000220001237983 */ /* 0x000ee80000100000 */
[----:B------:R-:W4:Y:S04]  /*5380*/  LDL.U8 R51, [R1+0x20] ;  /* 0x0000200001337983 */ /* 0x000f280000100000 */
[----:B------:R-:W5:Y:S04]  /*5390*/  LDL.U8 R37, [R1+0x23] ;  /* 0x0000230001257983 */ /* 0x000f680000100000 */
[----:B0-----:R-:W5:Y:S04]  /*53a0*/  LDL.U8 R43, [R1+0x24] ;  /* 0x00002400012b7983 */ /* 0x001f680000100000 */
[----:B------:R-:W5:Y:S04]  /*53b0*/  LDL.U8 R45, [R1+0x25] ;  /* 0x00002500012d7983 */ /* 0x000f680000100000 */
[----:B------:R-:W5:Y:S04]  /*53c0*/  LDL.U8 R47, [R1+0x26] ;  /* 0x00002600012f7983 */ /* 0x000f680000100000 */
[----:B------:R-:W5:Y:S04]  /*53d0*/  LDL.U8 R53, [R1+0x29] ;  /* 0x0000290001357983 */ /* 0x000f680000100000 */
[----:B--2---:R0:W-:Y:S04]  /*53e0*/  STS.U8 [R21+0x1], R33 ;  /* 0x0000012115007388 */ /* 0x0041e80000000000 */
[----:B---3--:R1:W-:Y:S04]  /*53f0*/  STS.U8 [R21+0x2], R35 ;  /* 0x0000022315007388 */ /* 0x0083e80000000000 */
[----:B0-----:R-:W2:Y:S04]  /*5400*/  LDL.U8 R33, [R1+0x27] ;  /* 0x0000270001217983 */ /* 0x001ea80000100000 */
[----:B-1----:R-:W3:Y:S04]  /*5410*/  LDL.U8 R35, [R1+0x2a] ;  /* 0x00002a0001237983 */ /* 0x002ee80000100000 */
[----:B--2---:R0:W-:Y:S04]  /*5420*/  STS.U8 [R21+0x7], R33 ;  /* 0x0000072115007388 */ /* 0x0041e80000000000 */
[----:B---3--:R1:W-:Y:S04]  /*5430*/  STS.U8 [R21+0xa], R35 ;  /* 0x00000a2315007388 */ /* 0x0083e80000000000 */
[----:B0-----:R-:W2:Y:S04]  /*5440*/  LDL.U8 R33, [R1+0x2f] ;  /* 0x00002f0001217983 */ /* 0x001ea80000100000 */
[----:B-1----:R-:W3:Y:S04]  /*5450*/  LDL.U8 R35, [R1+0x30] ;  /* 0x0000300001237983 */ /* 0x002ee80000100000 */
[----:B----4-:R0:W-:Y:S04]  /*5460*/  STS.U8 [R21], R51 ;  /* 0x0000003315007388 */ /* 0x0101e80000000000 */
[----:B-----5:R1:W-:Y:S04]  /*5470*/  STS.U8 [R21+0x3], R37 ;  /* 0x0000032515007388 */ /* 0x0203e80000000000 */
[----:B0-----:R-:W4:Y:S04]  /*5480*/  LDL.U8 R51, [R1+0x28] ;  /* 0x0000280001337983 */ /* 0x001f280000100000 */
[----:B-1----:R-:W5:Y:S04]  /*5490*/  LDL.U8 R37, [R1+0x2b] ;  /* 0x00002b0001257983 */ /* 0x002f680000100000 */
[----:B--2---:R0:W-:Y:S04]  /*54a0*/  STS.U8 [R21+0xf], R33 ;  /* 0x00000f2115007388 */ /* 0x0041e80000000000 */
[----:B---3--:R1:W-:Y:S04]  /*54b0*/  STS.U8 [R21+0x10], R35 ;  /* 0x0000102315007388 */ /* 0x0083e80000000000 */
[----:B0-----:R-:W2:Y:S04]  /*54c0*/  LDL.U8 R33, [R1+0x34] ;  /* 0x0000340001217983 */ /* 0x001ea80000100000 */
[----:B-1----:R-:W3:Y:S04]  /*54d0*/  LDL.U8 R35, [R1+0x35] ;  /* 0x0000350001237983 */ /* 0x002ee80000100000 */
[----:B------:R0:W-:Y:S04]  /*54e0*/  STS.U8 [R21+0x4], R43 ;  /* 0x0000042b15007388 */ /* 0x0001e80000000000 */
[----:B------:R1:W-:Y:S04]  /*54f0*/  STS.U8 [R21+0x5], R45 ;  /* 0x0000052d15007388 */ /* 0x0003e80000000000 */
[----:B------:R1:W-:Y:S04]  /*5500*/  STS.U8 [R21+0x6], R47 ;  /* 0x0000062f15007388 */ /* 0x0003e80000000000 */
[----:B----4-:R-:W-:Y:S04]  /*5510*/  STS.U8 [R21+0x8], R51 ;  /* 0x0000083315007388 */ /* 0x010fe80000000000 */
[----:B------:R-:W-:Y:S04]  /*5520*/  STS.U8 [R21+0x9], R53 ;  /* 0x0000093515007388 */ /* 0x000fe80000000000 */
[----:B-----5:R4:W-:Y:S04]  /*5530*/  STS.U8 [R21+0xb], R37 ;  /* 0x00000b2515007388 */ /* 0x0209e80000000000 */
[----:B0-----:R-:W5:Y:S04]  /*5540*/  LDL.U8 R43, [R1+0x2c] ;  /* 0x00002c00012b7983 */ /* 0x001f680000100000 */
[----:B-1----:R-:W5:Y:S04]  /*5550*/  LDL.U8 R45, [R1+0x2d] ;  /* 0x00002d00012d7983 */ /* 0x002f680000100000 */
[----:B------:R-:W5:Y:S04]  /*5560*/  LDL.U8 R47, [R1+0x2e] ;  /* 0x00002e00012f7983 */ /* 0x000f680000100000 */
[----:B----4-:R-:W4:Y:S04]  /*5570*/  LDL.U8 R37, [R1+0x31] ;  /* 0x0000310001257983 */ /* 0x010f280000100000 */
[----:B------:R-:W4:Y:S04]  /*5580*/  LDL.U8 R51, [R1+0x32] ;  /* 0x0000320001337983 */ /* 0x000f280000100000 */
[----:B------:R-:W4:Y:S04]  /*5590*/  LDL.U8 R53, [R1+0x33] ;  /* 0x0000330001357983 */ /* 0x000f280000100000 */
[----:B--2---:R0:W-:Y:S04]  /*55a0*/  STS.U8 [R21+0x14], R33 ;  /* 0x0000142115007388 */ /* 0x0041e80000000000 */
[----:B---3--:R1:W-:Y:S04]  /*55b0*/  STS.U8 [R21+0x15], R35 ;  /* 0x0000152315007388 */ /* 0x0083e80000000000 */
        /* <DEDUP_REMOVED lines=59> */
.L_x_27:
[----:B------:R-:W-:Y:S05]  /*5970*/  BSYNC.RECONVERGENT B3 ;  /* 0x0000000000037941 */ /* 0x000fea0003800200 */
.L_x_26:
[----:B------:R-:W-:Y:S05]  /*5980*/  BRA `(.L_x_28) ;  /* 0x00000000000c7947 */ /* 0x000fea0003800000 */
.L_x_25:
[----:B------:R-:W-:Y:S02]  /*5990*/  ISETP.NE.AND P1, PT, R49, RZ, PT ;  /* 0x000000ff3100720c */ /* 0x000fe40003f25270 */
[----:B------:R-:W-:-:S11]  /*59a0*/  PLOP3.LUT P0, PT, PT, PT, PT, 0x80, 0x8 ;  /* 0x000000000008781c */ /* 0x000fd60003f0f070 */
[----:B------:R-:W-:Y:S05]  /*59b0*/  @!P1 BRA `(.L_x_29) ;  /* 0x0000000400ac9947 */ /* 0x000fea0003800000 */
.L_x_28:
[----:B0-----:R-:W2:Y:S01]  /*59c0*/  LDL.U8 R21, [R39] ;  /* 0x0000000027157983 */ /* 0x001ea20000100000 */
[----:B------:R-:W-:Y:S02]  /*59d0*/  PLOP3.LUT P0, PT, PT, PT, PT, 0x8, 0x80 ;  /* 0x000000000080781c */ /* 0x000fe40003f0e170 */
[----:B--2---:R-:W-:-:S13]  /*59e0*/  ISETP.NE.AND P1, PT, R21, RZ, PT ;  /* 0x000000ff1500720c */ /* 0x004fda0003f25270 */
[----:B------:R-:W-:Y:S05]  /*59f0*/  @P1 BRA `(.L_x_29) ;  /* 0x00000004009c1947 */ /* 0x000fea0003800000 */
[----:B------:R-:W-:-:S05]  /*5a00*/  IMAD.IADD R53, R25, 0x1, R27 ;  /* 0x0000000119357824 */ /* 0x000fca00078e021b */
[----:B------:R-:W2:Y:S01]  /*5a10*/  LDL.U8 R47, [R53+0x20] ;  /* 0x00002000352f7983 */ /* 0x000ea20000100000 */
[----:B------:R-:W-:-:S05]  /*5a20*/  IMAD.IADD R21, R41, 0x1, R27 ;  /* 0x0000000129157824 */ /* 0x000fca00078e021b */
[----:B--2---:R0:W-:Y:S04]  /*5a30*/  STL.U8 [R21+0x20], R47 ;  /* 0x0000202f15007387 */ /* 0x0041e80000100000 */
[----:B------:R1:W-:Y:S04]  /*5a40*/  STL.U8 [R53+0x20], RZ ;  /* 0x000020ff35007387 */ /* 0x0003e80000100000 */
[----:B------:R-:W2:Y:S04]  /*5a50*/  LDL.U8 R33, [R1+0x21] ;  /* 0x0000210001217983 */ /* 0x000ea80000100000 */
[----:B------:R-:W3:Y:S01]  /*5a60*/  LDL.U8 R35, [R1+0x22] ;  /* 0x0000220001237983 */ /* 0x000ee20000100000 */
[----:B0-----:R-:W-:-:S03]  /*5a70*/  IMAD R21, R17, 0x2c0, R3 ;  /* 0x000002c011157824 */ /* 0x001fc600078e0203 */
[----:B------:R-:W4:Y:S04]  /*5a80*/  LDL.U8 R51, [R1+0x20] ;  /* 0x0000200001337983 */ /* 0x000f280000100000 */
[----:B------:R-:W5:Y:S04]  /*5a90*/  LDL.U8 R37, [R1+0x23] ;  /* 0x0000230001257983 */ /* 0x000f680000100000 */
[----:B------:R-:W5:Y:S04]  /*5aa0*/  LDL.U8 R43, [R1+0x24] ;  /* 0x00002400012b7983 */ /* 0x000f680000100000 */
[----:B------:R-:W5:Y:S04]  /*5ab0*/  LDL.U8 R45, [R1+0x25] ;  /* 0x00002500012d7983 */ /* 0x000f680000100000 */
[----:B------:R-:W5:Y:S04]  /*5ac0*/  LDL.U8 R47, [R1+0x26] ;  /* 0x00002600012f7983 */ /* 0x000f680000100000 */
[----:B-1----:R-:W5:Y:S04]  /*5ad0*/  LDL.U8 R53, [R1+0x29] ;  /* 0x0000290001357983 */ /* 0x002f680000100000 */
        /* <DEDUP_REMOVED lines=89> */
.L_x_29:
[----:B------:R-:W-:Y:S05]  /*6070*/  BSYNC.RECONVERGENT B2 ;  /* 0x0000000000027941 */ /* 0x000fea0003800200 */
.L_x_24:
[C---:B------:R-:W-:Y:S02]  /*6080*/  ISETP.NE.AND P0, PT, R25.reuse, RZ, P0 ;  /* 0x000000ff1900720c */ /* 0x040fe40000705270 */
[----:B------:R-:W-:Y:S02]  /*6090*/  ISETP.GT.U32.AND P1, PT, R25, 0x1, PT ;  /* 0x000000011900780c */ /* 0x000fe40003f24070 */
[----:B------:R-:W-:Y:S02]  /*60a0*/  ISETP.NE.AND P2, PT, R15, RZ, P0 ;  /* 0x000000ff0f00720c */ /* 0x000fe40000745270 */
[----:B------:R-:W-:-:S04]  /*60b0*/  ISETP.EQ.U32.AND P1, PT, R49, 0x1, P1 ;  /* 0x000000013100780c */ /* 0x000fc80000f22070 */
[----:B------:R-:W-:-:S07]  /*60c0*/  ISETP.EQ.OR P3, PT, R15, 0x3, !P1 ;  /* 0x000000030f00780c */ /* 0x000fce0004f62670 */
[----:B------:R-:W-:Y:S06]  /*60d0*/  @!P2 BRA `(.L_x_30) ;  /* 0x0000000400b0a947 */ /* 0x000fec0003800000 */
[----:B0-----:R-:W2:Y:S01]  /*60e0*/  LDL.U8 R21, [R39+-0x8] ;  /* 0xfffff80027157983 */ /* 0x001ea20000100000 */
[----:B------:R-:W-:Y:S01]  /*60f0*/  BSSY.RECONVERGENT B2, `(.L_x_30) ;  /* 0x000006a000027945 */ /* 0x000fe20003800200 */
[----:B--2---:R-:W-:-:S13]  /*6100*/  ISETP.NE.AND P4, PT, R21, RZ, PT ;  /* 0x000000ff1500720c */ /* 0x004fda0003f85270 */
[----:B------:R-:W-:Y:S05]  /*6110*/  @P4 BRA `(.L_x_31) ;  /* 0x00000004009c4947 */ /* 0x000fea0003800000 */
[----:B------:R-:W-:-:S05]  /*6120*/  IMAD.IADD R49, R25, 0x1, R27 ;  /* 0x0000000119317824 */ /* 0x000fca00078e021b */
[----:B------:R-:W2:Y:S01]  /*6130*/  LDL.U8 R47, [R49+0x20] ;  /* 0x00002000312f7983 */ /* 0x000ea20000100000 */
[----:B------:R-:W-:Y:S02]  /*6140*/  IMAD.IADD R53, R41, 0x1, R27 ;  /* 0x0000000129357824 */ /* 0x000fe400078e021b */
[----:B------:R-:W-:-:S03]  /*6150*/  IMAD R21, R17, 0x2c0, R3 ;  /* 0x000002c011157824 */ /* 0x000fc600078e0203 */
[----:B--2---:R0:W-:Y:S04]  /*6160*/  STL.U8 [R53+0x18], R47 ;  /* 0x0000182f35007387 */ /* 0x0041e80000100000 */
[----:B------:R1:W-:Y:S04]  /*6170*/  STL.U8 [R49+0x20], RZ ;  /* 0x000020ff31007387 */ /* 0x0003e80000100000 */
[----:B------:R-:W2:Y:S04]  /*6180*/  LDL.U8 R33, [R1+0x21] ;  /* 0x0000210001217983 */ /* 0x000ea80000100000 */
[----:B------:R-:W3:Y:S04]  /*6190*/  LDL.U8 R35, [R1+0x22] ;  /* 0x0000220001237983 */ /* 0x000ee80000100000 */
[----:B------:R-:W4:Y:S04]  /*61a0*/  LDL.U8 R37, [R1+0x23] ;  /* 0x0000230001257983 */ /* 0x000f280000100000 */
[----:B------:R-:W5:Y:S04]  /*61b0*/  LDL.U8 R43, [R1+0x24] ;  /* 0x00002400012b7983 */ /* 0x000f680000100000 */
[----:B------:R-:W5:Y:S04]  /*61c0*/  LDL.U8 R51, [R1+0x20] ;  /* 0x0000200001337983 */ /* 0x000f680000100000 */
[----:B------:R-:W5:Y:S04]  /*61d0*/  LDL.U8 R45, [R1+0x25] ;  /* 0x00002500012d7983 */ /* 0x000f680000100000 */
[----:B0-----:R-:W5:Y:S04]  /*61e0*/  LDL.U8 R47, [R1+0x26] ;  /* 0x00002600012f7983 */ /* 0x001f680000100000 */
[----:B-1----:R-:W5:Y:S04]  /*61f0*/  LDL.U8 R49, [R1+0x27] ;  /* 0x0000270001317983 */ /* 0x002f680000100000 */
        /* <DEDUP_REMOVED lines=89> */
.L_x_31:
[----:B------:R-:W-:Y:S05]  /*6790*/  BSYNC.RECONVERGENT B2 ;  /* 0x0000000000027941 */ /* 0x000fea0003800200 */
.L_x_30:
[----:B------:R-:W-:Y:S05]  /*67a0*/  @!P0 BRA `(.L_x_32) ;  /* 0x0000000400b08947 */ /* 0x000fea0003800000 */
[----:B0-----:R-:W2:Y:S01]  /*67b0*/  LDL.U8 R21, [R39] ;  /* 0x0000000027157983 */ /* 0x001ea20000100000 */
        /* <DEDUP_REMOVED lines=106> */
.L_x_33:
[----:B------:R-:W-:Y:S05]  /*6e60*/  BSYNC.RECONVERGENT B2 ;  /* 0x0000000000027941 */ /* 0x000fea0003800200 */
.L_x_32:
[----:B------:R-:W-:Y:S05]  /*6e70*/  @P3 BRA `(.L_x_34) ;  /* 0x0000000400dc3947 */ /* 0x000fea0003800000 */
[----:B0-----:R-:W2:Y:S01]  /*6e80*/  LDL.U8 R21, [R39+0x8] ;  /* 0x0000080027157983 */ /* 0x001ea20000100000 */
[----:B------:R-:W-:Y:S01]  /*6e90*/  BSSY.RECONVERGENT B2, `(.L_x_34) ;  /* 0x0000075000027945 */ /* 0x000fe20003800200 */
[----:B--2---:R-:W-:-:S13]  /*6ea0*/  ISETP.GE.U32.AND P3, PT, R21, 0x5, PT ;  /* 0x000000051500780c */ /* 0x004fda0003f66070 */
[----:B------:R-:W-:Y:S05]  /*6eb0*/  @!P3 BRA `(.L_x_35) ;  /* 0x0000000400c8b947 */ /* 0x000fea0003800000 */
[----:B------:R-:W-:-:S04]  /*6ec0*/  VIADD R37, R25, 0xfffffffe ;  /* 0xfffffffe19257836 */ /* 0x000fc80000000000 */
[----:B------:R-:W-:-:S06]  /*6ed0*/  IMAD.IADD R21, R27, 0x1, R37 ;  /* 0x000000011b157824 */ /* 0x000fcc00078e0225 */
[----:B------:R-:W2:Y:S02]  /*6ee0*/  LDL.U8 R21, [R21+0x8] ;  /* 0x0000080015157983 */ /* 0x000ea40000100000 */
[----:B--2---:R-:W-:-:S13]  /*6ef0*/  ISETP.NE.AND P3, PT, R21, RZ, PT ;  /* 0x000000ff1500720c */ /* 0x004fda0003f65270 */
[----:B------:R-:W-:Y:S05]  /*6f00*/  @P3 BRA `(.L_x_35) ;  /* 0x0000000400b43947 */ /* 0x000fea0003800000 */
[----:B------:R-:W-:-:S05]  /*6f10*/  IMAD.IADD R43, R25, 0x1, R27 ;  /* 0x00000001192b7824 */ /* 0x000fca00078e021b */
[----:B------:R-:W2:Y:S01]  /*6f20*/  LDL.U8 R35, [R43+0x20] ;  /* 0x000020002b237983 */ /* 0x000ea20000100000 */
[--C-:B------:R-:W-:Y:S02]  /*6f30*/  IMAD.IADD R37, R37, 0x1, R27.reuse ;  /* 0x0000000125257824 */ /* 0x100fe400078e021b */
[----:B------:R-:W-:Y:S01]  /*6f40*/  IMAD.IADD R45, R41, 0x1, R27 ;  /* 0x00000001292d7824 */ /* 0x000fe200078e021b */
[----:B------:R-:W0:Y:S01]  /*6f50*/  S2UR UR5, SR_CgaCtaId ;  /* 0x00000000000579c3 */ /* 0x000e220000008800 */
[----:B------:R-:W-:Y:S01]  /*6f60*/  UMOV UR4, 0x400 ;  /* 0x0000040000047882 */ /* 0x000fe20000000000 */
[----:B--2---:R1:W-:Y:S04]  /*6f70*/  STL.U8 [R37+0x28], R35 ;  /* 0x0000282325007387 */ /* 0x0043e80000100000 */
[----:B------:R2:W-:Y:S04]  /*6f80*/  STL.U8 [R43+0x20], RZ ;  /* 0x000020ff2b007387 */ /* 0x0005e80000100000 */
[----:B------:R3:W-:Y:S04]  /*6f90*/  STL.U8 [R45+0x28], RZ ;  /* 0x000028ff2d007387 */ /* 0x0007e80000100000 */
[----:B------:R-:W4:Y:S04]  /*6fa0*/  LDL.U8 R33, [R1+0x21] ;  /* 0x0000210001217983 */ /* 0x000f280000100000 */
[----:B-1----:R-:W5:Y:S01]  /*6fb0*/  LDL.U8 R35, [R1+0x22] ;  /* 0x0000220001237983 */ /* 0x002f620000100000 */
[----:B0-----:R-:W-:-:S03]  /*6fc0*/  ULEA UR4, UR5, UR4, 0x18 ;  /* 0x0000000405047291 */ /* 0x001fc6000f8ec0ff */
[----:B------:R-:W5:Y:S03]  /*6fd0*/  LDL.U8 R37, [R1+0x23] ;  /* 0x0000230001257983 */ /* 0x000f660000100000 */
[----:B------:R-:W-:Y:S01]  /*6fe0*/  LEA R3, R31, UR4, 0x5 ;  /* 0x000000041f037c11 */ /* 0x000fe2000f8e28ff */
[----:B--2---:R-:W2:Y:S04]  /*6ff0*/  LDL.U8 R43, [R1+0x24] ;  /* 0x00002400012b7983 */ /* 0x004ea80000100000 */
[C---:B------:R-:W-:Y:S01]  /*7000*/  IMAD R21, R17.reuse, 0x2c0, R3 ;  /* 0x000002c011157824 */ /* 0x040fe200078e0203 */
[----:B------:R-:W2:Y:S04]  /*7010*/  LDL.U8 R51, [R1+0x20] ;  /* 0x0000200001337983 */ /* 0x000ea80000100000 */
[----:B---3--:R-:W3:Y:S04]  /*7020*/  LDL.U8 R45, [R1+0x25] ;  /* 0x00002500012d7983 */ /* 0x008ee80000100000 */
[----:B------:R-:W3:Y:S04]  /*7030*/  LDL.U8 R47, [R1+0x26] ;  /* 0x00002600012f7983 */ /* 0x000ee80000100000 */
[----:B------:R-:W3:Y:S04]  /*7040*/  LDL.U8 R49, [R1+0x27] ;  /* 0x0000270001317983 */ /* 0x000ee80000100000 */
[----:B------:R-:W3:Y:S04]  /*7050*/  LDL.U8 R53, [R1+0x2a] ;  /* 0x00002a0001357983 */ /* 0x000ee80000100000 */
[----:B----4-:R0:W-:Y:S04]  /*7060*/  STS.U8 [R21+0x1], R33 ;  /* 0x0000012115007388 */ /* 0x0101e80000000000 */
[----:B-----5:R1:W-:Y:S04]  /*7070*/  STS.U8 [R21+0x2], R35 ;  /* 0x0000022315007388 */ /* 0x0203e80000000000 */
[----:B0-----:R-:W4:Y:S04]  /*7080*/  LDL.U8 R33, [R1+0x28] ;  /* 0x0000280001217983 */ /* 0x001f280000100000 */
[----:B-1----:R-:W5:Y:S04]  /*7090*/  LDL.U8 R35, [R1+0x2b] ;  /* 0x00002b0001237983 */ /* 0x002f680000100000 */
[----:B------:R0:W-:Y:S04]  /*70a0*/  STS.U8 [R21+0x3], R37 ;  /* 0x0000032515007388 */ /* 0x0001e80000000000 */
[----:B--2---:R1:W-:Y:S04]  /*70b0*/  STS.U8 [R21+0x4], R43 ;  /* 0x0000042b15007388 */ /* 0x0043e80000000000 */
[----:B0-----:R-:W2:Y:S04]  /*70c0*/  LDL.U8 R37, [R1+0x2c] ;  /* 0x00002c0001257983 */ /* 0x001ea80000100000 */
[----:B-1----:R-:W2:Y:S04]  /*70d0*/  LDL.U8 R43, [R1+0x2d] ;  /* 0x00002d00012b7983 */ /* 0x002ea80000100000 */
[----:B----4-:R0:W-:Y:S04]  /*70e0*/  STS.U8 [R21+0x8], R33 ;  /* 0x0000082115007388 */ /* 0x0101e80000000000 */
[----:B-----5:R1:W-:Y:S04]  /*70f0*/  STS.U8 [R21+0xb], R35 ;  /* 0x00000b2315007388 */ /* 0x0203e80000000000 */
[----:B0-----:R-:W4:Y:S04]  /*7100*/  LDL.U8 R33, [R1+0x31] ;  /* 0x0000310001217983 */ /* 0x001f280000100000 */
[----:B-1----:R-:W5:Y:S04]  /*7110*/  LDL.U8 R35, [R1+0x32] ;  /* 0x0000320001237983 */ /* 0x002f680000100000 */
[----:B------:R0:W-:Y:S04]  /*7120*/  STS.U8 [R21], R51 ;  /* 0x0000003315007388 */ /* 0x0001e80000000000 */
[----:B---3--:R1:W-:Y:S04]  /*7130*/  STS.U8 [R21+0x5], R45 ;  /* 0x0000052d15007388 */ /* 0x0083e80000000000 */
[----:B------:R3:W-:Y:S04]  /*7140*/  STS.U8 [R21+0x6], R47 ;  /* 0x0000062f15007388 */ /* 0x0007e80000000000 */
[----:B------:R3:W-:Y:S04]  /*7150*/  STS.U8 [R21+0x7], R49 ;  /* 0x0000073115007388 */ /* 0x0007e80000000000 */
[----:B--2---:R2:W-:Y:S04]  /*7160*/  STS.U8 [R21+0xc], R37 ;  /* 0x00000c2515007388 */ /* 0x0045e80000000000 */
[----:B------:R2:W-:Y:S04]  /*7170*/  STS.U8 [R21+0xd], R43 ;  /* 0x00000d2b15007388 */ /* 0x0005e80000000000 */
[----:B0-----:R-:W5:Y:S04]  /*7180*/  LDL.U8 R51, [R1+0x29] ;  /* 0x0000290001337983 */ /* 0x001f680000100000 */
[----:B-1----:R-:W5:Y:S04]  /*7190*/  LDL.U8 R45, [R1+0x2e] ;  /* 0x00002e00012d7983 */ /* 0x002f680000100000 */
[----:B---3--:R-:W3:Y:S04]  /*71a0*/  LDL.U8 R47, [R1+0x2f] ;  /* 0x00002f00012f7983 */ /* 0x008ee80000100000 */
[----:B------:R-:W3:Y:S04]  /*71b0*/  LDL.U8 R49, [R1+0x30] ;  /* 0x0000300001317983 */ /* 0x000ee80000100000 */
[----:B--2---:R-:W2:Y:S04]  /*71c0*/  LDL.U8 R37, [R1+0x33] ;  /* 0x0000330001257983 */ /* 0x004ea80000100000 */
[----:B------:R-:W2:Y:S04]  /*71d0*/  LDL.U8 R43, [R1+0x34] ;  /* 0x00003400012b7983 */ /* 0x000ea80000100000 */
[----:B----4-:R0:W-:Y:S04]  /*71e0*/  STS.U8 [R21+0x11], R33 ;  /* 0x0000112115007388 */ /* 0x0101e80000000000 */
[----:B-----5:R1:W-:Y:S04]  /*71f0*/  STS.U8 [R21+0x12], R35 ;  /* 0x0000122315007388 */ /* 0x0203e80000000000 */
[----:B0-----:R-:W4:Y:S04]  /*7200*/  LDL.U8 R33, [R1+0x37] ;  /* 0x0000370001217983 */ /* 0x001f280000100000 */
[----:B-1----:R-:W5:Y:S04]  /*7210*/  LDL.U8 R35, [R1+0x38] ;  /* 0x0000380001237983 */ /* 0x002f680000100000 */
[----:B------:R0:W-:Y:S04]  /*7220*/  STS.U8 [R21+0xa], R53 ;  /* 0x00000a3515007388 */ /* 0x0001e80000000000 */
[----:B0-----:R-:W5:Y:S04]  /*7230*/  LDL.U8 R53, [R1+0x36] ;  /* 0x0000360001357983 */ /* 0x001f680000100000 */
[----:B------:R0:W-:Y:S04]  /*7240*/  STS.U8 [R21+0x9], R51 ;  /* 0x0000093315007388 */ /* 0x0001e80000000000 */
[----:B------:R1:W-:Y:S04]  /*7250*/  STS.U8 [R21+0xe], R45 ;  /* 0x00000e2d15007388 */ /* 0x0003e80000000000 */
[----:B---3--:R-:W-:Y:S04]  /*7260*/  STS.U8 [R21+0xf], R47 ;  /* 0x00000f2f15007388 */ /* 0x008fe80000000000 */
[----:B------:R-:W-:Y:S04]  /*7270*/  STS.U8 [R21+0x10], R49 ;  /* 0x0000103115007388 */ /* 0x000fe80000000000 */
[----:B--2---:R2:W-:Y:S04]  /*7280*/  STS.U8 [R21+0x13], R37 ;  /* 0x0000132515007388 */ /* 0x0045e80000000000 */
[----:B------:R3:W-:Y:S04]  /*7290*/  STS.U8 [R21+0x14], R43 ;  /* 0x0000142b15007388 */ /* 0x0007e80000000000 */
[----:B0-----:R-:W5:Y:S04]  /*72a0*/  LDL.U8 R51, [R1+0x35] ;  /* 0x0000350001337983 */ /* 0x001f680000100000 */
[----:B-1----:R-:W5:Y:S04]  /*72b0*/  LDL.U8 R45, [R1+0x39] ;  /* 0x00003900012d7983 */ /* 0x002f680000100000 */
[----:B--2---:R-:W2:Y:S04]  /*72c0*/  LDL.U8 R37, [R1+0x3a] ;  /* 0x00003a0001257983 */ /* 0x004ea80000100000 */
[----:B------:R-:W2:Y:S04]  /*72d0*/  LDL.U8 R47, [R1+0x3b] ;  /* 0x00003b00012f7983 */ /* 0x000ea80000100000 */
[----:B------:R-:W2:Y:S04]  /*72e0*/  LDL.U8 R49, [R1+0x3c] ;  /* 0x00003c0001317983 */ /* 0x000ea80000100000 */
[----:B---3--:R-:W3:Y:S04]  /*72f0*/  LDL.U8 R43, [R1+0x3f] ;  /* 0x00003f00012b7983 */ /* 0x008ee80000100000 */
[----:B----4-:R0:W-:Y:S04]  /*7300*/  STS.U8 [R21+0x17], R33 ;  /* 0x0000172115007388 */ /* 0x0101e80000000000 */
[----:B-----5:R1:W-:Y:S04]  /*7310*/  STS.U8 [R21+0x18], R35 ;  /* 0x0000182315007388 */ /* 0x0203e80000000000 */
[----:B0-----:R-:W4:Y:S04]  /*7320*/  LDL.U8 R33, [R1+0x3d] ;  /* 0x00003d0001217983 */ /* 0x001f280000100000 */
[----:B-1----:R-:W5:Y:S04]  /*7330*/  LDL.U8 R35, [R1+0x3e] ;  /* 0x00003e0001237983 */ /* 0x002f680000100000 */
        /* <DEDUP_REMOVED lines=10> */
[----:B------:R0:W-:Y:S04]  /*73e0*/  STS.U8 [R21+0x1b], R47 ;  /* 0x00001b2f15007388 */ /* 0x0001e80000000000 */
[----:B------:R0:W-:Y:S04]  /*73f0*/  STS.U8 [R21+0x1c], R49 ;  /* 0x00001c3115007388 */ /* 0x0001e80000000000 */
[----:B---3--:R0:W-:Y:S04]  /*7400*/  STS.U8 [R21+0x1f], R43 ;  /* 0x00001f2b15007388 */ /* 0x0081e80000000000 */
        /* <DEDUP_REMOVED lines=27> */
[----:B----4-:R0:W-:Y:S04]  /*75c0*/  STS.U8 [R21+0x1d], R33 ;  /* 0x00001d2115007388 */ /* 0x0101e80000000000 */
[----:B-----5:R0:W-:Y:S02]  /*75d0*/  STS.U8 [R21+0x1e], R35 ;  /* 0x00001e2315007388 */ /* 0x0201e40000000000 */
.L_x_35:
[----:B------:R-:W-:Y:S05]  /*75e0*/  BSYNC.RECONVERGENT B2 ;  /* 0x0000000000027941 */ /* 0x000fea0003800200 */
.L_x_34:
[----:B------:R-:W-:-:S13]  /*75f0*/  ISETP.EQ.OR P1, PT, R15, RZ, !P1 ;  /* 0x000000ff0f00720c */ /* 0x000fda0004f22670 */
[----:B------:R-:W-:Y:S05]  /*7600*/  @P1 BRA `(.L_x_36) ;  /* 0x0000000400dc1947 */ /* 0x000fea0003800000 */
[----:B0-----:R-:W2:Y:S01]  /*7610*/  LDL.U8 R21, [R39] ;  /* 0x0000000027157983 */ /* 0x001ea20000100000 */
[----:B------:R-:W-:Y:S01]  /*7620*/  BSSY.RECONVERGENT B2, `(.L_x_36) ;  /* 0x0000075000027945 */ /* 0x000fe20003800200 */
[----:B--2---:R-:W-:-:S13]  /*7630*/  ISETP.GE.U32.AND P1, PT, R21, 0x5, PT ;  /* 0x000000051500780c */ /* 0x004fda0003f26070 */
[----:B------:R-:W-:Y:S05]  /*7640*/  @!P1 BRA `(.L_x_37) ;  /* 0x0000000400c89947 */ /* 0x000fea0003800000 */
[----:B------:R-:W-:-:S04]  /*7650*/  VIADD R37, R25, 0xfffffffe ;  /* 0xfffffffe19257836 */ /* 0x000fc80000000000 */
[----:B------:R-:W-:-:S06]  /*7660*/  IMAD.IADD R21, R27, 0x1, R37 ;  /* 0x000000011b157824 */ /* 0x000fcc00078e0225 */
[----:B------:R-:W2:Y:S02]  /*7670*/  LDL.U8 R21, [R21+-0x8] ;  /* 0xfffff80015157983 */ /* 0x000ea40000100000 */
        /* <DEDUP_REMOVED lines=111> */
.L_x_37:
[----:B------:R-:W-:Y:S05]  /*7d70*/  BSYNC.RECONVERGENT B2 ;  /* 0x0000000000027941 */ /* 0x000fea0003800200 */
.L_x_36:
[----:B------:R-:W-:Y:S05]  /*7d80*/  @!P2 BRA `(.L_x_38) ;  /* 0x0000000400c0a947 */ /* 0x000fea0003800000 */
[----:B0-----:R-:W2:Y:S01]  /*7d90*/  LDL.U8 R21, [R39+-0x8] ;  /* 0xfffff80027157983 */ /* 0x001ea20000100000 */
[----:B------:R-:W-:Y:S01]  /*7da0*/  BSSY.RECONVERGENT B2, `(.L_x_38) ;  /* 0x000006e000027945 */ /* 0x000fe20003800200 */
[----:B--2---:R-:W-:-:S13]  /*7db0*/  ISETP.GE.U32.AND P1, PT, R21, 0x5, PT ;  /* 0x000000051500780c */ /* 0x004fda0003f26070 */
[----:B------:R-:W-:Y:S05]  /*7dc0*/  @!P1 BRA `(.L_x_39) ;  /* 0x0000000400ac9947 */ /* 0x000fea0003800000 */
[----:B------:R-:W2:Y:S02]  /*7dd0*/  LDL.U8 R21, [R29+-0xa] ;  /* 0xfffff6001d157983 */ /* 0x000ea40000100000 */
[----:B--2---:R-:W-:-:S13]  /*7de0*/  ISETP.NE.AND P1, PT, R21, RZ, PT ;  /* 0x000000ff1500720c */ /* 0x004fda0003f25270 */
[----:B------:R-:W-:Y:S05]  /*7df0*/  @P1 BRA `(.L_x_39) ;  /* 0x0000000400a01947 */ /* 0x000fea0003800000 */
[----:B------:R-:W-:-:S05]  /*7e00*/  IMAD.IADD R47, R25, 0x1, R27 ;  /* 0x00000001192f7824 */ /* 0x000fca00078e021b */
[----:B------:R-:W2:Y:S01]  /*7e10*/  LDL.U8 R45, [R47+0x20] ;  /* 0x000020002f2d7983 */ /* 0x000ea20000100000 */
[----:B------:R-:W-:-:S03]  /*7e20*/  IMAD.IADD R49, R41, 0x1, R27 ;  /* 0x0000000129317824 */ /* 0x000fc600078e021b */
[----:B------:R-:W-:Y:S04]  /*7e30*/  STL.U8 [R47+0x20], RZ ;  /* 0x000020ff2f007387 */ /* 0x000fe80000100000 */
[----:B--2---:R0:W-:Y:S04]  /*7e40*/  STL.U8 [R47+0x16], R45 ;  /* 0x0000162d2f007387 */ /* 0x0041e80000100000 */
[----:B------:R1:W-:Y:S04]  /*7e50*/  STL.U8 [R49+0x18], RZ ;  /* 0x000018ff31007387 */ /* 0x0003e80000100000 */
[----:B------:R-:W2:Y:S04]  /*7e60*/  LDL.U8 R33, [R1+0x21] ;  /* 0x0000210001217983 */ /* 0x000ea80000100000 */
[----:B------:R-:W3:Y:S01]  /*7e70*/  LDL.U8 R35, [R1+0x22] ;  /* 0x0000220001237983 */ /* 0x000ee20000100000 */
[----:B------:R-:W-:-:S03]  /*7e80*/  IMAD R21, R17, 0x2c0, R3 ;  /* 0x000002c011157824 */ /* 0x000fc600078e0203 */
[----:B------:R-:W4:Y:S04]  /*7e90*/  LDL.U8 R37, [R1+0x23] ;  /* 0x0000230001257983 */ /* 0x000f280000100000 */
[----:B------:R-:W5:Y:S04]  /*7ea0*/  LDL.U8 R43, [R1+0x24] ;  /* 0x00002400012b7983 */ /* 0x000f680000100000 */
[----:B------:R-:W5:Y:S04]  /*7eb0*/  LDL.U8 R51, [R1+0x20] ;  /* 0x0000200001337983 */ /* 0x000f680000100000 */
[----:B0-----:R-:W5:Y:S04]  /*7ec0*/  LDL.U8 R45, [R1+0x25] ;  /* 0x00002500012d7983 */ /* 0x001f680000100000 */
[----:B------:R-:W5:Y:S04]  /*7ed0*/  LDL.U8 R47, [R1+0x26] ;  /* 0x00002600012f7983 */ /* 0x000f680000100000 */
        /* <DEDUP_REMOVED lines=90> */
.L_x_39:
[----:B------:R-:W-:Y:S05]  /*8480*/  BSYNC.RECONVERGENT B2 ;  /* 0x0000000000027941 */ /* 0x000fea0003800200 */
.L_x_38:
[----:B------:R-:W-:Y:S05]  /*8490*/  @!P0 BRA `(.L_x_23) ;  /* 0x0000000400b88947 */ /* 0x000fea0003800000 */
[----:B------:R-:W2:Y:S02]  /*84a0*/  LDL.U8 R39, [R39] ;  /* 0x0000000027277983 */ /* 0x000ea40000100000 */
[----:B--2---:R-:W-:-:S13]  /*84b0*/  ISETP.GE.U32.AND P0, PT, R39, 0x5, PT ;  /* 0x000000052700780c */ /* 0x004fda0003f06070 */
[----:B------:R-:W-:Y:S05]  /*84c0*/  @!P0 BRA `(.L_x_23) ;  /* 0x0000000400ac8947 */ /* 0x000fea0003800000 */
[----:B------:R-:W2:Y:S02]  /*84d0*/  LDL.U8 R29, [R29+0x6] ;  /* 0x000006001d1d7983 */ /* 0x000ea40000100000 */
[----:B--2---:R-:W-:-:S13]  /*84e0*/  ISETP.NE.AND P0, PT, R29, RZ, PT ;  /* 0x000000ff1d00720c */ /* 0x004fda0003f05270 */
[----:B------:R-:W-:Y:S05]  /*84f0*/  @P0 BRA `(.L_x_23) ;  /* 0x0000000400a00947 */ /* 0x000fea0003800000 */
[----:B0-----:R-:W-:-:S05]  /*8500*/  IMAD.IADD R43, R25, 0x1, R27 ;  /* 0x00000001192b7824 */ /* 0x001fca00078e021b */
[----:B------:R-:W2:Y:S01]  /*8510*/  LDL.U8 R39, [R43+0x20] ;  /* 0x000020002b277983 */ /* 0x000ea20000100000 */
[----:B------:R-:W-:-:S03]  /*8520*/  IMAD.IADD R41, R41, 0x1, R27 ;  /* 0x0000000129297824 */ /* 0x000fc600078e021b */
[----:B------:R-:W-:Y:S04]  /*8530*/  STL.U8 [R43+0x20], RZ ;  /* 0x000020ff2b007387 */ /* 0x000fe80000100000 */
[----:B--2---:R0:W-:Y:S04]  /*8540*/  STL.U8 [R43+0x26], R39 ;  /* 0x000026272b007387 */ /* 0x0041e80000100000 */
[----:B------:R1:W-:Y:S04]  /*8550*/  STL.U8 [R41+0x20], RZ ;  /* 0x000020ff29007387 */ /* 0x0003e80000100000 */
[----:B------:R-:W2:Y:S04]  /*8560*/  LDL.U8 R51, [R1+0x20] ;  /* 0x0000200001337983 */ /* 0x000ea80000100000 */
[----:B------:R-:W3:Y:S04]  /*8570*/  LDL.U8 R29, [R1+0x21] ;  /* 0x00002100011d7983 */ /* 0x000ee80000100000 */
[----:B------:R-:W4:Y:S04]  /*8580*/  LDL.U8 R33, [R1+0x22] ;  /* 0x0000220001217983 */ /* 0x000f280000100000 */
[----:B------:R-:W5:Y:S04]  /*8590*/  LDL.U8 R35, [R1+0x23] ;  /* 0x0000230001237983 */ /* 0x000f680000100000 */
[----:B------:R-:W5:Y:S01]  /*85a0*/  LDL.U8 R37, [R1+0x24] ;  /* 0x0000240001257983 */ /* 0x000f620000100000 */
[----:B------:R-:W-:-:S03]  /*85b0*/  IMAD R21, R17, 0x2c0, R3 ;  /* 0x000002c011157824 */ /* 0x000fc600078e0203 */
[----:B0-----:R-:W5:Y:S04]  /*85c0*/  LDL.U8 R39, [R1+0x25] ;  /* 0x0000250001277983 */ /* 0x001f680000100000 */
[----:B-1----:R-:W5:Y:S04]  /*85d0*/  LDL.U8 R41, [R1+0x26] ;  /* 0x0000260001297983 */ /* 0x002f680000100000 */
[----:B------:R-:W5:Y:S04]  /*85e0*/  LDL.U8 R43, [R1+0x27] ;  /* 0x00002700012b7983 */ /* 0x000f680000100000 */
[----:B------:R-:W5:Y:S04]  /*85f0*/  LDL.U8 R45, [R1+0x28] ;  /* 0x00002800012d7983 */ /* 0x000f680000100000 */
[----:B------:R-:W5:Y:S04]  /*8600*/  LDL.U8 R47, [R1+0x29] ;  /* 0x00002900012f7983 */ /* 0x000f680000100000 */
[----:B------:R-:W5:Y:S04]  /*8610*/  LDL.U8 R49, [R1+0x2a] ;  /* 0x00002a0001317983 */ /* 0x000f680000100000 */
[----:B--2---:R0:W-:Y:S04]  /*8620*/  STS.U8 [R21], R51 ;  /* 0x0000003315007388 */ /* 0x0041e80000000000 */
[----:B---3--:R1:W-:Y:S04]  /*8630*/  STS.U8 [R21+0x1], R29 ;  /* 0x0000011d15007388 */ /* 0x0083e80000000000 */
[----:B----4-:R2:W-:Y:S04]  /*8640*/  STS.U8 [R21+0x2], R33 ;  /* 0x0000022115007388 */ /* 0x0105e80000000000 */
[----:B-----5:R3:W-:Y:S04]  /*8650*/  STS.U8 [R21+0x3], R35 ;  /* 0x0000032315007388 */ /* 0x0207e80000000000 */
[----:B------:R4:W-:Y:S04]  /*8660*/  STS.U8 [R21+0x4], R37 ;  /* 0x0000042515007388 */ /* 0x0009e80000000000 */
[----:B------:R5:W-:Y:S04]  /*8670*/  STS.U8 [R21+0x5], R39 ;  /* 0x0000052715007388 */ /* 0x000be80000000000 */
[----:B------:R5:W-:Y:S04]  /*8680*/  STS.U8 [R21+0x6], R41 ;  /* 0x0000062915007388 */ /* 0x000be80000000000 */
[----:B------:R5:W-:Y:S04]  /*8690*/  STS.U8 [R21+0x7], R43 ;  /* 0x0000072b15007388 */ /* 0x000be80000000000 */
[----:B------:R5:W-:Y:S04]  /*86a0*/  STS.U8 [R21+0x8], R45 ;  /* 0x0000082d15007388 */ /* 0x000be80000000000 */
[----:B------:R5:W-:Y:S04]  /*86b0*/  STS.U8 [R21+0x9], R47 ;  /* 0x0000092f15007388 */ /* 0x000be80000000000 */
[----:B0-----:R-:W5:Y:S04]  /*86c0*/  LDL.U8 R51, [R1+0x2b] ;  /* 0x00002b0001337983 */ /* 0x001f680000100000 */
[----:B-1----:R-:W5:Y:S04]  /*86d0*/  LDL.U8 R29, [R1+0x2c] ;  /* 0x00002c00011d7983 */ /* 0x002f680000100000 */
[----:B--2---:R-:W2:Y:S04]  /*86e0*/  LDL.U8 R33, [R1+0x2d] ;  /* 0x00002d0001217983 */ /* 0x004ea80000100000 */
[----:B---3--:R-:W3:Y:S04]  /*86f0*/  LDL.U8 R35, [R1+0x2e] ;  /* 0x00002e0001237983 */ /* 0x008ee80000100000 */
[----:B----4-:R-:W4:Y:S04]  /*8700*/  LDL.U8 R37, [R1+0x2f] ;  /* 0x00002f0001257983 */ /* 0x010f280000100000 */
[----:B-----5:R-:W5:Y:S04]  /*8710*/  LDL.U8 R39, [R1+0x30] ;  /* 0x0000300001277983 */ /* 0x020f680000100000 */
[----:B------:R-:W5:Y:S04]  /*8720*/  LDL.U8 R41, [R1+0x31] ;  /* 0x0000310001297983 */ /* 0x000f680000100000 */
[----:B------:R-:W5:Y:S04]  /*8730*/  LDL.U8 R43, [R1+0x32] ;  /* 0x00003200012b7983 */ /* 0x000f680000100000 */
[----:B------:R-:W5:Y:S04]  /*8740*/  LDL.U8 R45, [R1+0x33] ;  /* 0x00003300012d7983 */ /* 0x000f680000100000 */
[----:B------:R-:W5:Y:S04]  /*8750*/  LDL.U8 R47, [R1+0x34] ;  /* 0x00003400012f7983 */ /* 0x000f680000100000 */
[----:B------:R0:W-:Y:S04]  /*8760*/  STS.U8 [R21+0xa], R49 ;  /* 0x00000a3115007388 */ /* 0x0001e80000000000 */
[----:B0-----:R-:W5:Y:S04]  /*8770*/  LDL.U8 R49, [R1+0x35] ;  /* 0x0000350001317983 */ /* 0x001f680000100000 */
[----:B------:R0:W-:Y:S04]  /*8780*/  STS.U8 [R21+0xb], R51 ;  /* 0x00000b3315007388 */ /* 0x0001e80000000000 */
[----:B------:R1:W-:Y:S04]  /*8790*/  STS.U8 [R21+0xc], R29 ;  /* 0x00000c1d15007388 */ /* 0x0003e80000000000 */
[----:B--2---:R2:W-:Y:S04]  /*87a0*/  STS.U8 [R21+0xd], R33 ;  /* 0x00000d2115007388 */ /* 0x0045e80000000000 */
[----:B---3--:R3:W-:Y:S04]  /*87b0*/  STS.U8 [R21+0xe], R35 ;  /* 0x00000e2315007388 */ /* 0x0087e80000000000 */
[----:B----4-:R4:W-:Y:S04]  /*87c0*/  STS.U8 [R21+0xf], R37 ;  /* 0x00000f2515007388 */ /* 0x0109e80000000000 */
[----:B-----5:R5:W-:Y:S04]  /*87d0*/  STS.U8 [R21+0x10], R39 ;  /* 0x0000102715007388 */ /* 0x020be80000000000 */
        /* <DEDUP_REMOVED lines=57> */
[----:B------:R0:W-:Y:S02]  /*8b70*/  STS.U8 [R21+0x1f], R47 ;  /* 0x00001f2f15007388 */ /* 0x0001e40000000000 */
.L_x_23:
[----:B------:R-:W-:Y:S05]  /*8b80*/  BSYNC.RECONVERGENT B1 ;  /* 0x0000000000017941 */ /* 0x000fea0003800200 */
.L_x_22:
[----:B------:R-:W-:-:S05]  /*8b90*/  VIADD R25, R25, 0x1 ;  /* 0x0000000119197836 */ /* 0x000fca0000000000 */
[----:B------:R-:W-:-:S13]  /*8ba0*/  ISETP.NE.AND P0, PT, R25, 0x8, PT ;  /* 0x000000081900780c */ /* 0x000fda0003f05270 */
[----:B------:R-:W-:Y:S05]  /*8bb0*/  @P0 BRA `(.L_x_40) ;  /* 0xffffff8c00180947 */ /* 0x000fea000383ffff */
[----:B------:R-:W-:Y:S01]  /*8bc0*/  ISETP.NE.AND P0, PT, R23, 0x4, PT ;  /* 0x000000041700780c */ /* 0x000fe20003f05270 */
[----:B------:R-:W-:-:S12]  /*8bd0*/  IMAD.MOV.U32 R15, RZ, RZ, R23 ;  /* 0x000000ffff0f7224 */ /* 0x000fd800078e0017 */
[----:B------:R-:W-:Y:S05]  /*8be0*/  @P0 BRA `(.L_x_41) ;  /* 0xffffff8800fc0947 */ /* 0x000fea000383ffff */
.L_x_4:
[----:B------:R-:W-:Y:S05]  /*8bf0*/  BSYNC.RECONVERGENT B0 ;  /* 0x0000000000007941 */ /* 0x000fea0003800200 */
.L_x_3:
[----:B------:R-:W-:Y:S01]  /*8c00*/  BAR.SYNC.DEFER_BLOCKING 0x0 ;  /* 0x0000000000007b1d */ /* 0x000fe20000010000 */
[----:B01----:R-:W-:-:S05]  /*8c10*/  PRMT R5, R0, 0x9910, RZ ;  /* 0x0000991000057816 */ /* 0x003fca00000000ff */
[----:B------:R-:W-:Y:S01]  /*8c20*/  BSSY.RECONVERGENT B0, `(.L_x_42) ;  /* 0x0000893000007945 */ /* 0x000fe20003800200 */
[----:B------:R-:W0:Y:S02]  /*8c30*/  LDS.U8 R2, [R3] ;  /* 0x0000000003027984 */ /* 0x000e240000000000 */
        /* <DEDUP_REMOVED lines=223> */
.L_x_81:
[----:B------:R-:W-:Y:S02]  /*9a30*/  IMAD.MOV.U32 R21, RZ, RZ, 0x8 ;  /* 0x00000008ff157424 */ /* 0x000fe400078e00ff */
[C---:B------:R-:W-:Y:S02]  /*9a40*/  VIADD R23, R13.reuse, 0x1 ;  /* 0x000000010d177836 */ /* 0x040fe40000000000 */
[----:B------:R-:W-:Y:S02]  /*9a50*/  IMAD.MOV.U32 R25, RZ, RZ, RZ ;  /* 0x000000ffff197224 */ /* 0x000fe400078e00ff */
[----:B01----:R-:W-:-:S07]  /*9a60*/  IMAD R21, R13, R21, UR6 ;  /* 0x000000060d157e24 */ /* 0x003fce000f8e0215 */
.L_x_80:
[----:B01----:R-:W-:-:S05]  /*9a70*/  IMAD.IADD R49, R21, 0x1, R25 ;  /* 0x0000000115317824 */ /* 0x003fca00078e0219 */
[----:B------:R-:W2:Y:S01]  /*9a80*/  LDL.U8 R39, [R49] ;  /* 0x0000000031277983 */ /* 0x000ea20000100000 */
[----:B------:R-:W-:Y:S01]  /*9a90*/  BSSY.RECONVERGENT B1, `(.L_x_44) ;  /* 0x00003dd000017945 */ /* 0x000fe20003800200 */
[----:B--2---:R-:W-:-:S04]  /*9aa0*/  LOP3.LUT R17, R39, 0x2, RZ, 0xfc, !PT ;  /* 0x0000000227117812 */ /* 0x004fc800078efcff */
[----:B------:R-:W-:-:S04]  /*9ab0*/  PRMT R17, R17, 0x9910, RZ ;  /* 0x0000991011117816 */ /* 0x000fc800000000ff */
[----:B------:R-:W-:-:S13]  /*9ac0*/  ISETP.NE.AND P0, PT, R17, 0x7, PT ;  /* 0x000000071100780c */ /* 0x000fda0003f05270 */
[----:B------:R-:W-:Y:S05]  /*9ad0*/  @P0 BRA `(.L_x_45) ;  /* 0x0000003c00600947 */ /* 0x000fea0003800000 */
[----:B------:R-:W-:Y:S01]  /*9ae0*/  LOP3.LUT P1, RZ, R25, 0x1, RZ, 0xc0, !PT ;  /* 0x0000000119ff7812 */ /* 0x000fe2000782c0ff */
[----:B------:R-:W-:Y:S03]  /*9af0*/  BSSY.RECONVERGENT B2, `(.L_x_46) ;  /* 0x00000f1000027945 */ /* 0x000fe60003800200 */
[----:B------:R-:W-:-:S13]  /*9b00*/  ISETP.EQ.OR P0, PT, R13, 0x3, !P1 ;  /* 0x000000030d00780c */ /* 0x000fda0004f02670 */
[----:B------:R-:W-:Y:S05]  /*9b10*/  @P0 BRA `(.L_x_47) ;  /* 0x0000000400dc0947 */ /* 0x000fea0003800000 */
[----:B------:R-:W-:-:S04]  /*9b20*/  VIADD R37, R25, 0xffffffff ;  /* 0xffffffff19257836 */ /* 0x000fc80000000000 */
[----:B------:R-:W-:-:S06]  /*9b30*/  IMAD.IADD R17, R21, 0x1, R37 ;  /* 0x0000000115117824 */ /* 0x000fcc00078e0225 */
[----:B------:R-:W2:Y:S01]  /*9b40*/  LDL.U8 R17, [R17+0x8] ;  /* 0x0000080011117983 */ /* 0x000ea20000100000 */
[----:B------:R-:W-:Y:S01]  /*9b50*/  BSSY.RECONVERGENT B3, `(.L_x_48) ;  /* 0x0000072000037945 */ /* 0x000fe20003800200 */
[----:B--2---:R-:W-:-:S13]  /*9b60*/  ISETP.NE.AND P0, PT, R17, RZ, PT ;  /* 0x000000ff1100720c */ /* 0x004fda0003f05270 */
[----:B------:R-:W-:Y:S05]  /*9b70*/  @P0 BRA `(.L_x_49) ;  /* 0x0000000400bc0947 */ /* 0x000fea0003800000 */
[C---:B------:R-:W-:Y:S01]  /*9b80*/  ISETP.NE.AND P0, PT, R25.reuse, 0x1, PT ;  /* 0x000000011900780c */ /* 0x040fe20003f05270 */
[----:B------:R-:W-:Y:S02]  /*9b90*/  IMAD.MOV.U32 R43, RZ, RZ, 0x7 ;  /* 0x00000007ff2b7424 */ /* 0x000fe400078e00ff */
[----:B------:R-:W-:-:S10]  /*9ba0*/  IMAD.IADD R41, R25, 0x1, R21 ;  /* 0x0000000119297824 */ /* 0x000fd400078e0215 */
[----:B------:R-:W-:Y:S04]  /*9bb0*/  @!P0 STL.U8 [R21+0x28], R43 ;  /* 0x0000282b15008387 */ /* 0x000fe80000100000 */
[----:B------:R-:W2:Y:S01]  /*9bc0*/  @P0 LDL.U8 R35, [R41+0x20] ;  /* 0x0000200029230983 */ /* 0x000ea20000100000 */
[----:B------:R-:W-:Y:S01]  /*9bd0*/  @P0 IMAD.IADD R37, R37, 0x1, R21 ;  /* 0x0000000125250824 */ /* 0x000fe200078e0215 */
[----:B------:R-:W1:Y:S01]  /*9be0*/  S2UR UR5, SR_CgaCtaId ;  /* 0x00000000000579c3 */ /* 0x000e620000008800 */
[----:B------:R-:W3:Y:S01]  /*9bf0*/  S2R R17, SR_TID.X ;  /* 0x0000000000117919 */ /* 0x000ee20000002100 */
[----:B------:R-:W-:Y:S02]  /*9c00*/  UMOV UR4, 0x400 ;  /* 0x0000040000047882 */ /* 0x000fe40000000000 */
[----:B--2---:R2:W-:Y:S04]  /*9c10*/  @P0 STL.U8 [R37+0x28], R35 ;  /* 0x0000282325000387 */ /* 0x0045e80000100000 */
[----:B------:R4:W-:Y:S04]  /*9c20*/  STL.U8 [R41+0x20], RZ ;  /* 0x000020ff29007387 */ /* 0x0009e80000100000 */
[----:B------:R-:W5:Y:S04]  /*9c30*/  LDL.U8 R47, [R1+0x20] ;  /* 0x00002000012f7983 */ /* 0x000f680000100000 */
[----:B------:R-:W5:Y:S04]  /*9c40*/  LDL.U8 R27, [R1+0x21] ;  /* 0x00002100011b7983 */ /* 0x000f680000100000 */
[----:B------:R-:W5:Y:S04]  /*9c50*/  LDL.U8 R29, [R1+0x22] ;  /* 0x00002200011d7983 */ /* 0x000f680000100000 */
[----:B------:R-:W5:Y:S04]  /*9c60*/  LDL.U8 R31, [R1+0x23] ;  /* 0x00002300011f7983 */ /* 0x000f680000100000 */
[----:B------:R-:W5:Y:S01]  /*9c70*/  LDL.U8 R33, [R1+0x24] ;  /* 0x0000240001217983 */ /* 0x000f620000100000 */
[----:B-1----:R-:W-:-:S03]  /*9c80*/  ULEA UR4, UR5, UR4, 0x18 ;  /* 0x0000000405047291 */ /* 0x002fc6000f8ec0ff */
[----:B------:R-:W5:Y:S03]  /*9c90*/  LDL.U8 R51, [R1+0x25] ;  /* 0x0000250001337983 */ /* 0x000f660000100000 */
[----:B---3--:R-:W-:Y:S01]  /*9ca0*/  LEA R17, R17, UR4, 0x5 ;  /* 0x0000000411117c11 */ /* 0x008fe2000f8e28ff */
[----:B--2---:R-:W2:Y:S04]  /*9cb0*/  LDL.U8 R35, [R1+0x26] ;  /* 0x0000260001237983 */ /* 0x004ea80000100000 */
[----:B------:R-:W3:Y:S01]  /*9cc0*/  LDL.U8 R37, [R1+0x27] ;  /* 0x0000270001257983 */ /* 0x000ee20000100000 */
[----:B------:R-:W-:-:S03]  /*9cd0*/  IMAD R17, R15, 0x20, R17 ;  /* 0x000000200f117824 */ /* 0x000fc600078e0211 */
[----:B----4-:R-:W4:Y:S04]  /*9ce0*/  LDL.U8 R41, [R1+0x28] ;  /* 0x0000280001297983 */ /* 0x010f280000100000 */
[----:B------:R-:W4:Y:S04]  /*9cf0*/  LDL.U8 R43, [R1+0x29] ;  /* 0x00002900012b7983 */ /* 0x000f280000100000 */
[----:B------:R-:W4:Y:S04]  /*9d00*/  LDL.U8 R45, [R1+0x2a] ;  /* 0x00002a00012d7983 */ /* 0x000f280000100000 */
[----:B-----5:R1:W-:Y:S04]  /*9d10*/  STS.U8 [R17], R47 ;  /* 0x0000002f11007388 */ /* 0x0203e80000000000 */
[----:B------:R5:W-:Y:S04]  /*9d20*/  STS.U8 [R17+0x1], R27 ;  /* 0x0000011b11007388 */ /* 0x000be80000000000 */
[----:B------:R0:W-:Y:S04]  /*9d30*/  STS.U8 [R17+0x2], R29 ;  /* 0x0000021d11007388 */ /* 0x0001e80000000000 */
[----:B------:R0:W-:Y:S04]  /*9d40*/  STS.U8 [R17+0x3], R31 ;  /* 0x0000031f11007388 */ /* 0x0001e80000000000 */
[----:B------:R0:W-:Y:S04]  /*9d50*/  STS.U8 [R17+0x4], R33 ;  /* 0x0000042111007388 */ /* 0x0001e80000000000 */
[----:B------:R0:W-:Y:S04]  /*9d60*/  STS.U8 [R17+0x5], R51 ;  /* 0x0000053311007388 */ /* 0x0001e80000000000 */
[----:B--2---:R2:W-:Y:S04]  /*9d70*/  STS.U8 [R17+0x6], R35 ;  /* 0x0000062311007388 */ /* 0x0045e80000000000 */
[----:B---3--:R3:W-:Y:S04]  /*9d80*/  STS.U8 [R17+0x7], R37 ;  /* 0x0000072511007388 */ /* 0x0087e80000000000 */
[----:B----4-:R4:W-:Y:S04]  /*9d90*/  STS.U8 [R17+0x8], R41 ;  /* 0x0000082911007388 */ /* 0x0109e80000000000 */
[----:B------:R4:W-:Y:S04]  /*9da0*/  STS.U8 [R17+0x9], R43 ;  /* 0x0000092b11007388 */ /* 0x0009e80000000000 */
[----:B-1----:R-:W4:Y:S04]  /*9db0*/  LDL.U8 R47, [R1+0x2b] ;  /* 0x00002b00012f7983 */ /* 0x002f280000100000 */
[----:B-----5:R-:W5:Y:S04]  /*9dc0*/  LDL.U8 R27, [R1+0x2c] ;  /* 0x00002c00011b7983 */ /* 0x020f680000100000 */
[----:B0-----:R-:W5:Y:S04]  /*9dd0*/  LDL.U8 R29, [R1+0x2d] ;  /* 0x00002d00011d7983 */ /* 0x001f680000100000 */
[----:B------:R-:W5:Y:S04]  /*9de0*/  LDL.U8 R31, [R1+0x2e] ;  /* 0x00002e00011f7983 */ /* 0x000f680000100000 */
[----:B------:R-:W5:Y:S04]  /*9df0*/  LDL.U8 R33, [R1+0x2f] ;  /* 0x00002f0001217983 */ /* 0x000f680000100000 */
[----:B------:R-:W5:Y:S04]  /*9e00*/  LDL.U8 R51, [R1+0x30] ;  /* 0x0000300001337983 */ /* 0x000f680000100000 */
[----:B--2---:R-:W2:Y:S04]  /*9e10*/  LDL.U8 R35, [R1+0x31] ;  /* 0x0000310001237983 */ /* 0x004ea80000100000 */
[----:B---3--:R-:W3:Y:S04]  /*9e20*/  LDL.U8 R37, [R1+0x32] ;  /* 0x0000320001257983 */ /* 0x008ee80000100000 */
[----:B----4-:R-:W4:Y:S04]  /*9e30*/  LDL.U8 R41, [R1+0x33] ;  /* 0x0000330001297983 */ /* 0x010f280000100000 */
[----:B------:R-:W4:Y:S04]  /*9e40*/  LDL.U8 R43, [R1+0x34] ;  /* 0x00003400012b7983 */ /* 0x000f280000100000 */
[----:B------:R0:W-:Y:S04]  /*9e50*/  STS.U8 [R17+0xa], R45 ;  /* 0x00000a2d11007388 */ /* 0x0001e80000000000 */
[----:B0-----:R-:W4:Y:S04]  /*9e60*/  LDL.U8 R45, [R1+0x35] ;  /* 0x00003500012d7983 */ /* 0x001f280000100000 */
[----:B------:R0:W-:Y:S04]  /*9e70*/  STS.U8 [R17+0xb], R47 ;  /* 0x00000b2f11007388 */ /* 0x0001e80000000000 */
[----:B-----5:R1:W-:Y:S04]  /*9e80*/  STS.U8 [R17+0xc], R27 ;  /* 0x00000c1b11007388 */ /* 0x0203e80000000000 */
        /* <DEDUP_REMOVED lines=8> */
[----:B0-----:R-:W4:Y:S04]  /*9f10*/  LDL.U8 R47, [R1+0x36] ;  /* 0x00003600012f7983 */ /* 0x001f280000100000 */
[----:B-1----:R-:W4:Y:S04]  /*9f20*/  LDL.U8 R27, [R1+0x37] ;  /* 0x00003700011b7983 */ /* 0x002f280000100000 */
[----:B-----5:R-:W5:Y:S04]  /*9f30*/  LDL.U8 R29, [R1+0x38] ;  /* 0x00003800011d7983 */ /* 0x020f680000100000 */
        /* <DEDUP_REMOVED lines=43> */
[----:B-----5:R1:W-:Y:S04]  /*a1f0*/  STS.U8 [R17+0x18], R29 ;  /* 0x0000181d11007388 */ /* 0x0203e80000000000 */
[----:B------:R1:W-:Y:S04]  /*a200*/  STS.U8 [R17+0x19], R31 ;  /* 0x0000191f11007388 */ /* 0x0003e80000000000 */
[----:B------:R1:W-:Y:S04]  /*a210*/  STS.U8 [R17+0x1a], R33 ;  /* 0x00001a2111007388 */ /* 0x0003e80000000000 */
[----:B------:R1:W-:Y:S04]  /*a220*/  STS.U8 [R17+0x1b], R51 ;  /* 0x00001b3311007388 */ /* 0x0003e80000000000 */
[----:B--2---:R1:W-:Y:S04]  /*a230*/  STS.U8 [R17+0x1c], R35 ;  /* 0x00001c2311007388 */ /* 0x0043e80000000000 */
[----:B---3--:R1:W-:Y:S04]  /*a240*/  STS.U8 [R17+0x1d], R37 ;  /* 0x00001d2511007388 */ /* 0x0083e80000000000 */
[----:B----4-:R1:W-:Y:S04]  /*a250*/  STS.U8 [R17+0x1e], R41 ;  /* 0x00001e2911007388 */ /* 0x0103e80000000000 */
[----:B------:R1:W-:Y:S02]  /*a260*/  STS.U8 [R17+0x1f], R43 ;  /* 0x00001f2b11007388 */ /* 0x0003e40000000000 */
.L_x_49:
[----:B------:R-:W-:Y:S05]  /*a270*/  BSYNC.RECONVERGENT B3 ;  /* 0x0000000000037941 */ /* 0x000fea0003800200 */
.L_x_48:
[----:B------:R-:W-:Y:S05]  /*a280*/  BRA `(.L_x_50) ;  /* 0x0000000000087947 */ /* 0x000fea0003800000 */
.L_x_47:
[----:B------:R-:W-:Y:S01]  /*a290*/  PLOP3.LUT P0, PT, PT, PT, PT, 0x80, 0x8 ;  /* 0x000000000008781c */ /* 0x000fe20003f0f070 */
[----:B------:R-:W-:-:S12]  /*a2a0*/  @!P1 BRA `(.L_x_51) ;  /* 0x0000000400d49947 */ /* 0x000fd80003800000 */
.L_x_50:
[----:B-1----:R-:W-:-:S04]  /*a2b0*/  VIADD R37, R25, 0xffffffff ;  /* 0xffffffff19257836 */ /* 0x002fc80000000000 */
[----:B------:R-:W-:-:S06]  /*a2c0*/  IMAD.IADD R17, R21, 0x1, R37 ;  /* 0x0000000115117824 */ /* 0x000fcc00078e0225 */
[----:B------:R-:W2:Y:S01]  /*a2d0*/  LDL.U8 R17, [R17] ;  /* 0x0000000011117983 */ /* 0x000ea20000100000 */
[----:B------:R-:W-:Y:S02]  /*a2e0*/  PLOP3.LUT P0, PT, PT, PT, PT, 0x8, 0x80 ;  /* 0x000000000080781c */ /* 0x000fe40003f0e170 */
        /* <DEDUP_REMOVED lines=24> */
[----:B------:R-:W3:Y:S04]  /*a470*/  LDL.U8 R41, [R1+0x28] ;  /* 0x0000280001297983 */ /* 0x000ee80000100000 */
[----:B----4-:R-:W4:Y:S04]  /*a480*/  LDL.U8 R43, [R1+0x29] ;  /* 0x00002900012b7983 */ /* 0x010f280000100000 */
        /* <DEDUP_REMOVED lines=9> */
[----:B------:R3:W-:Y:S04]  /*a520*/  STS.U8 [R17+0x8], R41 ;  /* 0x0000082911007388 */ /* 0x0007e80000000000 */
[----:B----4-:R4:W-:Y:S04]  /*a530*/  STS.U8 [R17+0x9], R43 ;  /* 0x0000092b11007388 */ /* 0x0109e80000000000 */
        /* <DEDUP_REMOVED lines=8> */
[----:B------:R-:W3:Y:S04]  /*a5c0*/  LDL.U8 R41, [R1+0x33] ;  /* 0x0000330001297983 */ /* 0x000ee80000100000 */
[----:B----4-:R-:W4:Y:S04]  /*a5d0*/  LDL.U8 R43, [R1+0x34] ;  /* 0x00003400012b7983 */ /* 0x010f280000100000 */
        /* <DEDUP_REMOVED lines=64> */
[----:B------:R1:W-:Y:S04]  /*a9e0*/  STS.U8 [R17+0x1e], R41 ;  /* 0x00001e2911007388 */ /* 0x0003e80000000000 */
[----:B----4-:R1:W-:Y:S02]  /*a9f0*/  STS.U8 [R17+0x1f], R43 ;  /* 0x00001f2b11007388 */ /* 0x0103e40000000000 */
.L_x_51:
[----:B------:R-:W-:Y:S05]  /*aa00*/  BSYNC.RECONVERGENT B2 ;  /* 0x0000000000027941 */ /* 0x000fea0003800200 */
.L_x_46:
[----:B------:R-:W-:Y:S02]  /*aa10*/  ISETP.EQ.OR P3, PT, R13, RZ, !P0 ;  /* 0x000000ff0d00720c */ /* 0x000fe40004762670 */
[C---:B------:R-:W-:Y:S02]  /*aa20*/  ISETP.GT.U32.AND P1, PT, R25.reuse, 0x1, PT ;  /* 0x000000011900780c */ /* 0x040fe40003f24070 */
[----:B-1----:R-:W-:-:S04]  /*aa30*/  LOP3.LUT R17, R25, 0x1, RZ, 0xc0, !PT ;  /* 0x0000000119117812 */ /* 0x002fc800078ec0ff */
[----:B------:R-:W-:-:S04]  /*aa40*/  ISETP.EQ.U32.AND P1, PT, R17, 0x1, P1 ;  /* 0x000000011100780c */ /* 0x000fc80000f22070 */
[----:B------:R-:W-:Y:S01]  /*aa50*/  ISETP.EQ.OR P2, PT, R13, 0x3, !P1 ;  /* 0x000000030d00780c */ /* 0x000fe20004f42670 */
[----:B------:R-:W-:-:S12]  /*aa60*/  @P3 BRA `(.L_x_52) ;  /* 0x0000000400c03947 */ /* 0x000fd80003800000 */
[----:B------:R-:W2:Y:S01]  /*aa70*/  LDL.U8 R17, [R49+-0x9] ;  /* 0xfffff70031117983 */ /* 0x000ea20000100000 */
[----:B------:R-:W-:Y:S01]  /*aa80*/  BSSY.RECONVERGENT B2, `(.L_x_52) ;  /* 0x000006e000027945 */ /* 0x000fe20003800200 */
[----:B--2---:R-:W-:-:S13]  /*aa90*/  ISETP.NE.AND P3, PT, R17, RZ, PT ;  /* 0x000000ff1100720c */ /* 0x004fda0003f65270 */
[----:B------:R-:W-:Y:S05]  /*aaa0*/  @P3 BRA `(.L_x_53) ;  /* 0x0000000400ac3947 */ /* 0x000fea0003800000 */
[----:B------:R-:W-:-:S05]  /*aab0*/  IMAD.IADD R37, R25, 0x1, R21 ;  /* 0x0000000119257824 */ /* 0x000fca00078e0215 */
[----:B------:R-:W2:Y:S04]  /*aac0*/  LDL.U8 R35, [R37+0x20] ;  /* 0x0000200025237983 */ /* 0x000ea80000100000 */
[----:B------:R-:W-:Y:S01]  /*aad0*/  STL.U8 [R37+0x20], RZ ;  /* 0x000020ff25007387 */ /* 0x000fe20000100000 */
[----:B------:R-:W1:Y:S01]  /*aae0*/  S2UR UR5, SR_CgaCtaId ;  /* 0x00000000000579c3 */ /* 0x000e620000008800 */
[----:B------:R-:W3:Y:S01]  /*aaf0*/  S2R R17, SR_TID.X ;  /* 0x0000000000117919 */ /* 0x000ee20000002100 */
[----:B------:R-:W-:Y:S01]  /*ab00*/  UMOV UR4, 0x400 ;  /* 0x0000040000047882 */ /* 0x000fe20000000000 */
[----:B--2---:R2:W-:Y:S04]  /*ab10*/  STL.U8 [R37+0x17], R35 ;  /* 0x0000172325007387 */ /* 0x0045e80000100000 */
[----:B------:R-:W4:Y:S04]  /*ab20*/  LDL.U8 R47, [R1+0x20] ;  /* 0x00002000012f7983 */ /* 0x000f280000100000 */
        /* <DEDUP_REMOVED lines=11> */
[----:B------:R-:W3:Y:S04]  /*abe0*/  LDL.U8 R43, [R1+0x29] ;  /* 0x00002900012b7983 */ /* 0x000ee80000100000 */
[----:B------:R-:W3:Y:S04]  /*abf0*/  LDL.U8 R45, [R1+0x2a] ;  /* 0x00002a00012d7983 */ /* 0x000ee80000100000 */
[----:B----4-:R1:W-:Y:S04]  /*ac00*/  STS.U8 [R17], R47 ;  /* 0x0000002f11007388 */ /* 0x0103e80000000000 */
        /* <DEDUP_REMOVED lines=8> */
[----:B------:R3:W-:Y:S04]  /*ac90*/  STS.U8 [R17+0x9], R43 ;  /* 0x0000092b11007388 */ /* 0x0007e80000000000 */
[----:B-1----:R-:W3:Y:S04]  /*aca0*/  LDL.U8 R47, [R1+0x2b] ;  /* 0x00002b00012f7983 */ /* 0x002ee80000100000 */
[----:B----4-:R-:W4:Y:S04]  /*acb0*/  LDL.U8 R27, [R1+0x2c] ;  /* 0x00002c00011b7983 */ /* 0x010f280000100000 */
[----:B-----5:R-:W5:Y:S04]  /*acc0*/  LDL.U8 R29, [R1+0x2d] ;  /* 0x00002d00011d7983 */ /* 0x020f680000100000 */
[----:B0-----:R-:W5:Y:S04]  /*acd0*/  LDL.U8 R31, [R1+0x2e] ;  /* 0x00002e00011f7983 */ /* 0x001f680000100000 */
[----:B------:R-:W5:Y:S04]  /*ace0*/  LDL.U8 R33, [R1+0x2f] ;  /* 0x00002f0001217983 */ /* 0x000f680000100000 */
[----:B------:R-:W5:Y:S04]  /*acf0*/  LDL.U8 R51, [R1+0x30] ;  /* 0x0000300001337983 */ /* 0x000f680000100000 */
[----:B--2---:R-:W2:Y:S04]  /*ad00*/  LDL.U8 R35, [R1+0x31] ;  /* 0x0000310001237983 */ /* 0x004ea80000100000 */
[----:B---3--:R-:W3:Y:S04]  /*ad10*/  LDL.U8 R37, [R1+0x32] ;  /* 0x0000320001257983 */ /* 0x008ee80000100000 */
[----:B------:R-:W3:Y:S04]  /*ad20*/  LDL.U8 R41, [R1+0x33] ;  /* 0x0000330001297983 */ /* 0x000ee80000100000 */
[----:B------:R-:W3:Y:S04]  /*ad30*/  LDL.U8 R43, [R1+0x34] ;  /* 0x00003400012b7983 */ /* 0x000ee80000100000 */
[----:B------:R0:W-:Y:S04]  /*ad40*/  STS.U8 [R17+0xa], R45 ;  /* 0x00000a2d11007388 */ /* 0x0001e80000000000 */
[----:B0-----:R-:W3:Y:S04]  /*ad50*/  LDL.U8 R45, [R1+0x35] ;  /* 0x00003500012d7983 */ /* 0x001ee80000100000 */
[----:B------:R0:W-:Y:S04]  /*ad60*/  STS.U8 [R17+0xb], R47 ;  /* 0x00000b2f11007388 */ /* 0x0001e80000000000 */
[----:B----4-:R1:W-:Y:S04]  /*ad70*/  STS.U8 [R17+0xc], R27 ;  /* 0x00000c1b11007388 */ /* 0x0103e80000000000 */
[----:B-----5:R4:W-:Y:S04]  /*ad80*/  STS.U8 [R17+0xd], R29 ;  /* 0x00000d1d11007388 */ /* 0x0209e80000000000 */
[----:B------:R5:W-:Y:S04]  /*ad90*/  STS.U8 [R17+0xe], R31 ;  /* 0x00000e1f11007388 */ /* 0x000be80000000000 */
[----:B------:R5:W-:Y:S04]  /*ada0*/  STS.U8 [R17+0xf], R33 ;  /* 0x00000f2111007388 */ /* 0x000be80000000000 */
[----:B------:R5:W-:Y:S04]  /*adb0*/  STS.U8 [R17+0x10], R51 ;  /* 0x0000103311007388 */ /* 0x000be80000000000 */
[----:B--2---:R2:W-:Y:S04]  /*adc0*/  STS.U8 [R17+0x11], R35 ;  /* 0x0000112311007388 */ /* 0x0045e80000000000 */
[----:B---3--:R3:W-:Y:S04]  /*add0*/  STS.U8 [R17+0x12], R37 ;  /* 0x0000122511007388 */ /* 0x0087e80000000000 */
[----:B------:R3:W-:Y:S04]  /*ade0*/  STS.U8 [R17+0x13], R41 ;  /* 0x0000132911007388 */ /* 0x0007e80000000000 */
[----:B------:R3:W-:Y:S04]  /*adf0*/  STS.U8 [R17+0x14], R43 ;  /* 0x0000142b11007388 */ /* 0x0007e80000000000 */
[----:B0-----:R-:W3:Y:S04]  /*ae00*/  LDL.U8 R47, [R1+0x36] ;  /* 0x00003600012f7983 */ /* 0x001ee80000100000 */
[----:B-1----:R-:W3:Y:S04]  /*ae10*/  LDL.U8 R27, [R1+0x37] ;  /* 0x00003700011b7983 */ /* 0x002ee80000100000 */
[----:B----4-:R-:W4:Y:S04]  /*ae20*/  LDL.U8 R29, [R1+0x38] ;  /* 0x00003800011d7983 */ /* 0x010f280000100000 */
[----:B-----5:R-:W5:Y:S04]  /*ae30*/  LDL.U8 R31, [R1+0x39] ;  /* 0x00003900011f7983 */ /* 0x020f680000100000 */
[----:B------:R-:W5:Y:S04]  /*ae40*/  LDL.U8 R33, [R1+0x3a] ;  /* 0x00003a0001217983 */ /* 0x000f680000100000 */
[----:B------:R-:W5:Y:S04]  /*ae50*/  LDL.U8 R51, [R1+0x3b] ;  /* 0x00003b0001337983 */ /* 0x000f680000100000 */
[----:B--2---:R-:W2:Y:S04]  /*ae60*/  LDL.U8 R35, [R1+0x3c] ;  /* 0x00003c0001237983 */ /* 0x004ea80000100000 */
[----:B---3--:R-:W3:Y:S04]  /*ae70*/  LDL.U8 R37, [R1+0x3d] ;  /* 0x00003d0001257983 */ /* 0x008ee80000100000 */
[----:B------:R-:W3:Y:S04]  /*ae80*/  LDL.U8 R41, [R1+0x3e] ;  /* 0x00003e0001297983 */ /* 0x000ee80000100000 */
[----:B------:R-:W3:Y:S04]  /*ae90*/  LDL.U8 R43, [R1+0x3f] ;  /* 0x00003f00012b7983 */ /* 0x000ee80000100000 */
        /* <DEDUP_REMOVED lines=36> */
[----:B----4-:R1:W-:Y:S04]  /*b0e0*/  STS.U8 [R17+0x18], R29 ;  /* 0x0000181d11007388 */ /* 0x0103e80000000000 */
[----:B-----5:R1:W-:Y:S04]  /*b0f0*/  STS.U8 [R17+0x19], R31 ;  /* 0x0000191f11007388 */ /* 0x0203e80000000000 */
[----:B------:R1:W-:Y:S04]  /*b100*/  STS.U8 [R17+0x1a], R33 ;  /* 0x00001a2111007388 */ /* 0x0003e80000000000 */
[----:B------:R1:W-:Y:S04]  /*b110*/  STS.U8 [R17+0x1b], R51 ;  /* 0x00001b3311007388 */ /* 0x0003e80000000000 */
[----:B--2---:R1:W-:Y:S04]  /*b120*/  STS.U8 [R17+0x1c], R35 ;  /* 0x00001c2311007388 */ /* 0x0043e80000000000 */
[----:B---3--:R1:W-:Y:S04]  /*b130*/  STS.U8 [R17+0x1d], R37 ;  /* 0x00001d2511007388 */ /* 0x0083e80000000000 */
[----:B------:R1:W-:Y:S04]  /*b140*/  STS.U8 [R17+0x1e], R41 ;  /* 0x00001e2911007388 */ /* 0x0003e80000000000 */
[----:B------:R1:W-:Y:S02]  /*b150*/  STS.U8 [R17+0x1f], R43 ;  /* 0x00001f2b11007388 */ /* 0x0003e40000000000 */
.L_x_53:
[----:B------:R-:W-:Y:S05]  /*b160*/  BSYNC.RECONVERGENT B2 ;  /* 0x0000000000027941 */ /* 0x000fea0003800200 */
.L_x_52:
[----:B------:R-:W-:Y:S05]  /*b170*/  @!P0 BRA `(.L_x_54) ;  /* 0x0000000400c08947 */ /* 0x000fea0003800000 */
[----:B------:R-:W2:Y:S01]  /*b180*/  LDL.U8 R49, [R49+-0x1] ;  /* 0xffffff0031317983 */ /* 0x000ea20000100000 */
[----:B------:R-:W-:Y:S01]  /*b190*/  BSSY.RECONVERGENT B2, `(.L_x_54) ;  /* 0x000006e000027945 */ /* 0x000fe20003800200 */
[----:B--2---:R-:W-:-:S13]  /*b1a0*/  ISETP.NE.AND P3, PT, R49, RZ, PT ;  /* 0x000000ff3100720c */ /* 0x004fda0003f65270 */
[----:B------:R-:W-:Y:S05]  /*b1b0*/  @P3 BRA `(.L_x_55) ;  /* 0x0000000400ac3947 */ /* 0x000fea0003800000 */
[----:B-1----:R-:W-:-:S05]  /*b1c0*/  IMAD.IADD R33, R25, 0x1, R21 ;  /* 0x0000000119217824 */ /* 0x002fca00078e0215 */
        /* <DEDUP_REMOVED lines=8> */
[----:B--2---:R-:W2:Y:S04]  /*b250*/  LDL.U8 R31, [R1+0x23] ;  /* 0x00002300011f7983 */ /* 0x004ea80000100000 */
[----:B------:R-:W2:Y:S04]  /*b260*/  LDL.U8 R33, [R1+0x24] ;  /* 0x0000240001217983 */ /* 0x000ea80000100000 */
[----:B------:R-:W2:Y:S04]  /*b270*/  LDL.U8 R35, [R1+0x25] ;  /* 0x0000250001237983 */ /* 0x000ea80000100000 */
[----:B------:R-:W2:Y:S04]  /*b280*/  LDL.U8 R37, [R1+0x26] ;  /* 0x0000260001257983 */ /* 0x000ea80000100000 */
[----:B------:R-:W2:Y:S04]  /*b290*/  LDL.U8 R41, [R1+0x27] ;  /* 0x0000270001297983 */ /* 0x000ea80000100000 */
[----:B------:R-:W2:Y:S01]  /*b2a0*/  LDL.U8 R43, [R1+0x28] ;  /* 0x00002800012b7983 */ /* 0x000ea20000100000 */
[----:B-1----:R-:W-:-:S03]  /*b2b0*/  ULEA UR4, UR5, UR4, 0x18 ;  /* 0x0000000405047291 */ /* 0x002fc6000f8ec0ff */
[----:B------:R-:W2:Y:S03]  /*b2c0*/  LDL.U8 R51, [R1+0x20] ;  /* 0x0000200001337983 */ /* 0x000ea60000100000 */
[----:B---3--:R-:W-:Y:S01]  /*b2d0*/  LEA R17, R17, UR4, 0x5 ;  /* 0x0000000411117c11 */ /* 0x008fe2000f8e28ff */
[----:B------:R-:W3:Y:S04]  /*b2e0*/  LDL.U8 R45, [R1+0x29] ;  /* 0x00002900012d7983 */ /* 0x000ee80000100000 */
[C---:B------:R-:W-:Y:S01]  /*b2f0*/  IMAD R17, R15.reuse, 0x20, R17 ;  /* 0x000000200f117824 */ /* 0x040fe200078e0211 */
[----:B------:R-:W3:Y:S04]  /*b300*/  LDL.U8 R47, [R1+0x2a] ;  /* 0x00002a00012f7983 */ /* 0x000ee80000100000 */
[----:B------:R-:W3:Y:S04]  /*b310*/  LDL.U8 R49, [R1+0x2b] ;  /* 0x00002b0001317983 */ /* 0x000ee80000100000 */
[----:B----4-:R1:W-:Y:S04]  /*b320*/  STS.U8 [R17+0x1], R27 ;  /* 0x0000011b11007388 */ /* 0x0103e80000000000 */
[----:B-----5:R4:W-:Y:S04]  /*b330*/  STS.U8 [R17+0x2], R29 ;  /* 0x0000021d11007388 */ /* 0x0209e80000000000 */
[----:B--2---:R2:W-:Y:S04]  /*b340*/  STS.U8 [R17+0x3], R31 ;  /* 0x0000031f11007388 */ /* 0x0045e80000000000 */
[----:B------:R5:W-:Y:S04]  /*b350*/  STS.U8 [R17+0x4], R33 ;  /* 0x0000042111007388 */ /* 0x000be80000000000 */
[----:B------:R0:W-:Y:S04]  /*b360*/  STS.U8 [R17+0x5], R35 ;  /* 0x0000052311007388 */ /* 0x0001e80000000000 */
[----:B------:R0:W-:Y:S04]  /*b370*/  STS.U8 [R17+0x6], R37 ;  /* 0x0000062511007388 */ /* 0x0001e80000000000 */
[----:B------:R0:W-:Y:S04]  /*b380*/  STS.U8 [R17+0x7], R41 ;  /* 0x0000072911007388 */ /* 0x0001e80000000000 */
[----:B------:R3:W-:Y:S04]  /*b390*/  STS.U8 [R17+0x8], R43 ;  /* 0x0000082b11007388 */ /* 0x0007e80000000000 */
[----:B-1----:R-:W3:Y:S04]  /*b3a0*/  LDL.U8 R27, [R1+0x2d] ;  /* 0x00002d00011b7983 */ /* 0x002ee80000100000 */
[----:B----4-:R-:W4:Y:S04]  /*b3b0*/  LDL.U8 R29, [R1+0x2e] ;  /* 0x00002e00011d7983 */ /* 0x010f280000100000 */
[----:B--2---:R-:W2:Y:S04]  /*b3c0*/  LDL.U8 R31, [R1+0x2f] ;  /* 0x00002f00011f7983 */ /* 0x004ea80000100000 */
[----:B-----5:R-:W5:Y:S04]  /*b3d0*/  LDL.U8 R33, [R1+0x30] ;  /* 0x0000300001217983 */ /* 0x020f680000100000 */
[----:B0-----:R-:W5:Y:S04]  /*b3e0*/  LDL.U8 R35, [R1+0x31] ;  /* 0x0000310001237983 */ /* 0x001f680000100000 */
[----:B------:R-:W5:Y:S04]  /*b3f0*/  LDL.U8 R37, [R1+0x32] ;  /* 0x0000320001257983 */ /* 0x000f680000100000 */
[----:B------:R-:W5:Y:S04]  /*b400*/  LDL.U8 R41, [R1+0x33] ;  /* 0x0000330001297983 */ /* 0x000f680000100000 */
[----:B---3--:R-:W3:Y:S04]  /*b410*/  LDL.U8 R43, [R1+0x34] ;  /* 0x00003400012b7983 */ /* 0x008ee80000100000 */
[----:B------:R0:W-:Y:S04]  /*b420*/  STS.U8 [R17], R51 ;  /* 0x0000003311007388 */ /* 0x0001e80000000000 */
[----:B------:R1:W-:Y:S04]  /*b430*/  STS.U8 [R17+0x9], R45 ;  /* 0x0000092d11007388 */ /* 0x0003e80000000000 */
[----:B------:R-:W-:Y:S04]  /*b440*/  STS.U8 [R17+0xa], R47 ;  /* 0x00000a2f11007388 */ /* 0x000fe80000000000 */
[----:B------:R1:W-:Y:S04]  /*b450*/  STS.U8 [R17+0xb], R49 ;  /* 0x00000b3111007388 */ /* 0x0003e80000000000 */
[----:B0-----:R-:W3:Y:S04]  /*b460*/  LDL.U8 R51, [R1+0x2c] ;  /* 0x00002c0001337983 */ /* 0x001ee80000100000 */
[----:B-1----:R-:W3:Y:S04]  /*b470*/  LDL.U8 R45, [R1+0x35] ;  /* 0x00003500012d7983 */ /* 0x002ee80000100000 */
[----:B------:R-:W3:Y:S04]  /*b480*/  LDL.U8 R49, [R1+0x36] ;  /* 0x0000360001317983 */ /* 0x000ee80000100000 */
[----:B------:R-:W3:Y:S04]  /*b490*/  LDL.U8 R47, [R1+0x37] ;  /* 0x00003700012f7983 */ /* 0x000ee80000100000 */
[----:B------:R0:W-:Y:S04]  /*b4a0*/  STS.U8 [R17+0xd], R27 ;  /* 0x00000d1b11007388 */ /* 0x0001e80000000000 */
[----:B----4-:R1:W-:Y:S04]  /*b4b0*/  STS.U8 [R17+0xe], R29 ;  /* 0x00000e1d11007388 */ /* 0x0103e80000000000 */
[----:B--2---:R2:W-:Y:S04]  /*b4c0*/  STS.U8 [R17+0xf], R31 ;  /* 0x00000f1f11007388 */ /* 0x0045e80000000000 */
[----:B-----5:R4:W-:Y:S04]  /*b4d0*/  STS.U8 [R17+0x10], R33 ;  /* 0x0000102111007388 */ /* 0x0209e80000000000 */
[----:B------:R5:W-:Y:S04]  /*b4e0*/  STS.U8 [R17+0x11], R35 ;  /* 0x0000112311007388 */ /* 0x000be80000000000 */
[----:B------:R5:W-:Y:S04]  /*b4f0*/  STS.U8 [R17+0x12], R37 ;  /* 0x0000122511007388 */ /* 0x000be80000000000 */
[----:B------:R5:W-:Y:S04]  /*b500*/  STS.U8 [R17+0x13], R41 ;  /* 0x0000132911007388 */ /* 0x000be80000000000 */
[----:B---3--:R3:W-:Y:S04]  /*b510*/  STS.U8 [R17+0x14], R43 ;  /* 0x0000142b11007388 */ /* 0x0087e80000000000 */
[----:B0-----:R-:W3:Y:S04]  /*b520*/  LDL.U8 R27, [R1+0x38] ;  /* 0x00003800011b7983 */ /* 0x001ee80000100000 */
[----:B-1----:R-:W3:Y:S04]  /*b530*/  LDL.U8 R29, [R1+0x39] ;  /* 0x00003900011d7983 */ /* 0x002ee80000100000 */
[----:B--2---:R-:W2:Y:S04]  /*b540*/  LDL.U8 R31, [R1+0x3a] ;  /* 0x00003a00011f7983 */ /* 0x004ea80000100000 */
[----:B----4-:R-:W4:Y:S04]  /*b550*/  LDL.U8 R33, [R1+0x3b] ;  /* 0x00003b0001217983 */ /* 0x010f280000100000 */
[----:B-----5:R-:W5:Y:S04]  /*b560*/  LDL.U8 R35, [R1+0x3c] ;  /* 0x00003c0001237983 */ /* 0x020f680000100000 */
[----:B------:R-:W5:Y:S04]  /*b570*/  LDL.U8 R37, [R1+0x3d] ;  /* 0x00003d0001257983 */ /* 0x000f680000100000 */
[----:B------:R-:W5:Y:S04]  /*b580*/  LDL.U8 R41, [R1+0x3e] ;  /* 0x00003e0001297983 */ /* 0x000f680000100000 */
[----:B---3--:R-:W3:Y:S04]  /*b590*/  LDL.U8 R43, [R1+0x3f] ;  /* 0x00003f00012b7983 */ /* 0x008ee80000100000 */
        /* <DEDUP_REMOVED lines=40> */
[----:B----4-:R0:W-:Y:S04]  /*b820*/  STS.U8 [R17+0x1b], R33 ;  /* 0x00001b2111007388 */ /* 0x0101e80000000000 */
[----:B-----5:R0:W-:Y:S04]  /*b830*/  STS.U8 [R17+0x1c], R35 ;  /* 0x00001c2311007388 */ /* 0x0201e80000000000 */
[----:B------:R0:W-:Y:S04]  /*b840*/  STS.U8 [R17+0x1d], R37 ;  /* 0x00001d2511007388 */ /* 0x0001e80000000000 */
[----:B------:R0:W-:Y:S04]  /*b850*/  STS.U8 [R17+0x1e], R41 ;  /* 0x00001e2911007388 */ /* 0x0001e80000000000 */
[----:B---3--:R0:W-:Y:S02]  /*b860*/  STS.U8 [R17+0x1f], R43 ;  /* 0x00001f2b11007388 */ /* 0x0081e40000000000 */
.L_x_55:
[----:B------:R-:W-:Y:S05]  /*b870*/  BSYNC.RECONVERGENT B2 ;  /* 0x0000000000027941 */ /* 0x000fea0003800200 */
.L_x_54:
[----:B------:R-:W-:Y:S05]  /*b880*/  @P2 BRA `(.L_x_56) ;  /* 0x0000000400f02947 */ /* 0x000fea0003800000 */
[----:B01----:R-:W-:-:S04]  /*b890*/  VIADD R31, R25, 0xffffffff ;  /* 0xffffffff191f7836 */ /* 0x003fc80000000000 */
[----:B------:R-:W-:-:S05]  /*b8a0*/  IMAD.IADD R27, R21, 0x1, R31 ;  /* 0x00000001151b7824 */ /* 0x000fca00078e021f */
[----:B------:R-:W2:Y:S01]  /*b8b0*/  LDL.U8 R17, [R27+0x8] ;  /* 0x000008001b117983 */ /* 0x000ea20000100000 */
[----:B------:R-:W-:Y:S01]  /*b8c0*/  BSSY.RECONVERGENT B2, `(.L_x_56) ;  /* 0x0000078000027945 */ /* 0x000fe20003800200 */
[----:B--2---:R-:W-:-:S05]  /*b8d0*/  VIADD R17, R17, 0xffffffff ;  /* 0xffffffff11117836 */ /* 0x004fca0000000000 */
[----:B------:R-:W-:-:S04]  /*b8e0*/  LOP3.LUT R17, R17, 0xff, RZ, 0xc0, !PT ;  /* 0x000000ff11117812 */ /* 0x000fc800078ec0ff */
[----:B------:R-:W-:-:S13]  /*b8f0*/  ISETP.GT.U32.AND P2, PT, R17, 0x3, PT ;  /* 0x000000031100780c */ /* 0x000fda0003f44070 */
[----:B------:R-:W-:Y:S05]  /*b900*/  @P2 BRA `(.L_x_57) ;  /* 0x0000000400cc2947 */ /* 0x000fea0003800000 */
        /* <DEDUP_REMOVED lines=9> */
[----:B------:R-:W0:Y:S01]  /*b9a0*/  S2R R17, SR_TID.X ;  /* 0x0000000000117919 */ /* 0x000e220000002100 */
[----:B------:R-:W1:Y:S01]  /*b9b0*/  S2UR UR5, SR_CgaCtaId ;  /* 0x00000000000579c3 */ /* 0x000e620000008800 */
[----:B------:R-:W-:Y:S01]  /*b9c0*/  UMOV UR4, 0x400 ;  /* 0x0000040000047882 */ /* 0x000fe20000000000 */
[----:B--2---:R2:W-:Y:S04]  /*b9d0*/  STL.U8 [R33+0x28], R29 ;  /* 0x0000281d21007387 */ /* 0x0045e80000100000 */
[----:B------:R-:W-:Y:S04]  /*b9e0*/  STL.U8 [R35+0x20], RZ ;  /* 0x000020ff23007387 */ /* 0x000fe80000100000 */
[----:B------:R3:W-:Y:S04]  /*b9f0*/  STL.U8 [R31+0x28], RZ ;  /* 0x000028ff1f007387 */ /* 0x0007e80000100000 */
[----:B------:R-:W4:Y:S04]  /*ba00*/  LDL.U8 R27, [R1+0x21] ;  /* 0x00002100011b7983 */ /* 0x000f280000100000 */
[----:B--2---:R-:W2:Y:S04]  /*ba10*/  LDL.U8 R29, [R1+0x22] ;  /* 0x00002200011d7983 */ /* 0x004ea80000100000 */
[----:B---3--:R-:W3:Y:S04]  /*ba20*/  LDL.U8 R31, [R1+0x23] ;  /* 0x00002300011f7983 */ /* 0x008ee80000100000 */
[----:B------:R-:W5:Y:S04]  /*ba30*/  LDL.U8 R33, [R1+0x24] ;  /* 0x0000240001217983 */ /* 0x000f680000100000 */
[----:B------:R-:W5:Y:S04]  /*ba40*/  LDL.U8 R35, [R1+0x25] ;  /* 0x0000250001237983 */ /* 0x000f680000100000 */
[----:B------:R-:W5:Y:S04]  /*ba50*/  LDL.U8 R37, [R1+0x26] ;  /* 0x0000260001257983 */ /* 0x000f680000100000 */
[----:B------:R-:W5:Y:S04]  /*ba60*/  LDL.U8 R41, [R1+0x27] ;  /* 0x0000270001297983 */ /* 0x000f680000100000 */
[----:B------:R-:W5:Y:S01]  /*ba70*/  LDL.U8 R43, [R1+0x28] ;  /* 0x00002800012b7983 */ /* 0x000f620000100000 */
[----:B-1----:R-:W-:-:S03]  /*ba80*/  ULEA UR4, UR5, UR4, 0x18 ;  /* 0x0000000405047291 */ /* 0x002fc6000f8ec0ff */
[----:B------:R-:W5:Y:S03]  /*ba90*/  LDL.U8 R51, [R1+0x20] ;  /* 0x0000200001337983 */ /* 0x000f660000100000 */
[----:B0-----:R-:W-:Y:S01]  /*baa0*/  LEA R17, R17, UR4, 0x5 ;  /* 0x0000000411117c11 */ /* 0x001fe2000f8e28ff */
[----:B------:R-:W5:Y:S04]  /*bab0*/  LDL.U8 R45, [R1+0x29] ;  /* 0x00002900012d7983 */ /* 0x000f680000100000 */
[C---:B------:R-:W-:Y:S01]  /*bac0*/  IMAD R17, R15.reuse, 0x20, R17 ;  /* 0x000000200f117824 */ /* 0x040fe200078e0211 */
[----:B------:R-:W5:Y:S04]  /*bad0*/  LDL.U8 R47, [R1+0x2a] ;  /* 0x00002a00012f7983 */ /* 0x000f680000100000 */
[----:B------:R-:W5:Y:S04]  /*bae0*/  LDL.U8 R49, [R1+0x2b] ;  /* 0x00002b0001317983 */ /* 0x000f680000100000 */
[----:B----4-:R0:W-:Y:S04]  /*baf0*/  STS.U8 [R17+0x1], R27 ;  /* 0x0000011b11007388 */ /* 0x0101e80000000000 */
[----:B--2---:R1:W-:Y:S04]  /*bb00*/  STS.U8 [R17+0x2], R29 ;  /* 0x0000021d11007388 */ /* 0x0043e80000000000 */
[----:B---3--:R2:W-:Y:S04]  /*bb10*/  STS.U8 [R17+0x3], R31 ;  /* 0x0000031f11007388 */ /* 0x0085e80000000000 */
        /* <DEDUP_REMOVED lines=13> */
[----:B------:R0:W-:Y:S04]  /*bbf0*/  STS.U8 [R17], R51 ;  /* 0x0000003311007388 */ /* 0x0001e80000000000 */
[----:B------:R1:W-:Y:S04]  /*bc00*/  STS.U8 [R17+0x9], R45 ;  /* 0x0000092d11007388 */ /* 0x0003e80000000000 */
[----:B------:R-:W-:Y:S04]  /*bc10*/  STS.U8 [R17+0xa], R47 ;  /* 0x00000a2f11007388 */ /* 0x000fe80000000000 */
[----:B------:R1:W-:Y:S04]  /*bc20*/  STS.U8 [R17+0xb], R49 ;  /* 0x00000b3111007388 */ /* 0x0003e80000000000 */
[----:B0-----:R-:W5:Y:S04]  /*bc30*/  LDL.U8 R51, [R1+0x2c] ;  /* 0x00002c0001337983 */ /* 0x001f680000100000 */
[----:B-1----:R-:W5:Y:S04]  /*bc40*/  LDL.U8 R45, [R1+0x35] ;  /* 0x00003500012d7983 */ /* 0x002f680000100000 */
[----:B------:R-:W5:Y:S04]  /*bc50*/  LDL.U8 R49, [R1+0x36] ;  /* 0x0000360001317983 */ /* 0x000f680000100000 */
[----:B------:R-:W5:Y:S04]  /*bc60*/  LDL.U8 R47, [R1+0x37] ;  /* 0x00003700012f7983 */ /* 0x000f680000100000 */
        /* <DEDUP_REMOVED lines=60> */
[----:B------:R0:W-:Y:S02]  /*c030*/  STS.U8 [R17+0x1f], R43 ;  /* 0x00001f2b11007388 */ /* 0x0001e40000000000 */
.L_x_57:
[----:B------:R-:W-:Y:S05]  /*c040*/  BSYNC.RECONVERGENT B2 ;  /* 0x0000000000027941 */ /* 0x000fea0003800200 */
.L_x_56:
[----:B------:R-:W-:-:S13]  /*c050*/  ISETP.EQ.OR P1, PT, R13, RZ, !P1 ;  /* 0x000000ff0d00720c */ /* 0x000fda0004f22670 */
[----:B------:R-:W-:Y:S05]  /*c060*/  @P1 BRA `(.L_x_58) ;  /* 0x0000000400fc1947 */ /* 0x000fea0003800000 */
[----:B01----:R-:W-:Y:S02]  /*c070*/  IMAD.MOV.U32 R29, RZ, RZ, 0x8 ;  /* 0x00000008ff1d7424 */ /* 0x003fe400078e00ff */
[----:B------:R-:W-:Y:S02]  /*c080*/  VIADD R31, R25, 0xffffffff ;  /* 0xffffffff191f7836 */ /* 0x000fe40000000000 */
[----:B------:R-:W-:-:S04]  /*c090*/  IMAD R29, R13, R29, UR6 ;  /* 0x000000060d1d7e24 */ /* 0x000fc8000f8e021d */
[----:B------:R-:W-:-:S05]  /*c0a0*/  IMAD.IADD R27, R29, 0x1, R31 ;  /* 0x000000011d1b7824 */ /* 0x000fca00078e021f */
[----:B------:R-:W2:Y:S01]  /*c0b0*/  LDL.U8 R17, [R27] ;  /* 0x000000001b117983 */ /* 0x000ea20000100000 */
[----:B------:R-:W-:Y:S01]  /*c0c0*/  BSSY.RECONVERGENT B2, `(.L_x_58) ;  /* 0x0000079000027945 */ /* 0x000fe20003800200 */
[----:B--2---:R-:W-:-:S05]  /*c0d0*/  VIADD R17, R17, 0xffffffff ;  /* 0xffffffff11117836 */ /* 0x004fca0000000000 */
[----:B------:R-:W-:-:S04]  /*c0e0*/  LOP3.LUT R17, R17, 0xff, RZ, 0xc0, !PT ;  /* 0x000000ff11117812 */ /* 0x000fc800078ec0ff */
[----:B------:R-:W-:-:S13]  /*c0f0*/  ISETP.GT.U32.AND P1, PT, R17, 0x3, PT ;  /* 0x000000031100780c */ /* 0x000fda0003f24070 */
[----:B------:R-:W-:Y:S05]  /*c100*/  @P1 BRA `(.L_x_59) ;  /* 0x0000000400d01947 */ /* 0x000fea0003800000 */
[----:B------:R-:W-:-:S04]  /*c110*/  VIADD R33, R25, 0xfffffffe ;  /* 0xfffffffe19217836 */ /* 0x000fc80000000000 */
[----:B------:R-:W-:-:S06]  /*c120*/  IMAD.IADD R17, R29, 0x1, R33 ;  /* 0x000000011d117824 */ /* 0x000fcc00078e0221 */
[----:B------:R-:W2:Y:S02]  /*c130*/  LDL.U8 R17, [R17+-0x8] ;  /* 0xfffff80011117983 */ /* 0x000ea40000100000 */
[----:B--2---:R-:W-:-:S13]  /*c140*/  ISETP.NE.AND P1, PT, R17, RZ, PT ;  /* 0x000000ff1100720c */ /* 0x004fda0003f25270 */
[----:B------:R-:W-:Y:S05]  /*c150*/  @P1 BRA `(.L_x_59) ;  /* 0x0000000400bc1947 */ /* 0x000fea0003800000 */
[----:B------:R-:W-:-:S04]  /*c160*/  IMAD R17, R13, 0x8, R19 ;  /* 0x000000080d117824 */ /* 0x000fc800078e0213 */
[----:B------:R-:W-:-:S05]  /*c170*/  IMAD.IADD R35, R17, 0x1, R25 ;  /* 0x0000000111237824 */ /* 0x000fca00078e0219 */
[----:B------:R-:W2:Y:S01]  /*c180*/  LDL.U8 R29, [R35] ;  /* 0x00000000231d7983 */ /* 0x000ea20000100000 */
[--C-:B------:R-:W-:Y:S02]  /*c190*/  IMAD.IADD R33, R33, 0x1, R17.reuse ;  /* 0x0000000121217824 */ /* 0x100fe400078e0211 */
[----:B------:R-:W-:Y:S02]  /*c1a0*/  IMAD.IADD R31, R31, 0x1, R17 ;  /* 0x000000011f1f7824 */ /* 0x000fe400078e0211 */
[----:B------:R-:W0:Y:S01]  /*c1b0*/  S2R R17, SR_TID.X ;  /* 0x0000000000117919 */ /* 0x000e220000002100 */
[----:B------:R-:W1:Y:S01]  /*c1c0*/  S2UR UR5, SR_CgaCtaId ;  /* 0x00000000000579c3 */ /* 0x000e620000008800 */
[----:B------:R-:W-:Y:S01]  /*c1d0*/  UMOV UR4, 0x400 ;  /* 0x0000040000047882 */ /* 0x000fe20000000000 */
[----:B--2---:R2:W-:Y:S04]  /*c1e0*/  STL.U8 [R33+-0x8], R29 ;  /* 0xfffff81d21007387 */ /* 0x0045e80000100000 */
[----:B------:R-:W-:Y:S04]  /*c1f0*/  STL.U8 [R35], RZ ;  /* 0x000000ff23007387 */ /* 0x000fe80000100000 */
[----:B------:R3:W-:Y:S04]  /*c200*/  STL.U8 [R31], RZ ;  /* 0x000000ff1f007387 */ /* 0x0007e80000100000 */
        /* <DEDUP_REMOVED lines=100> */
.L_x_59:
[----:B------:R-:W-:Y:S05]  /*c850*/  BSYNC.RECONVERGENT B2 ;  /* 0x0000000000027941 */ /* 0x000fea0003800200 */
.L_x_58:
[----:B------:R-:W-:-:S04]  /*c860*/  ISETP.GT.U32.AND P0, PT, R25, 0x2, P0 ;  /* 0x000000021900780c */ /* 0x000fc80000704070 */
[----:B------:R-:W-:-:S13]  /*c870*/  ISETP.EQ.OR P1, PT, R13, RZ, !P0 ;  /* 0x000000ff0d00720c */ /* 0x000fda0004722670 */
[----:B------:R-:W-:Y:S05]  /*c880*/  @P1 BRA `(.L_x_60) ;  /* 0x0000000400fc1947 */ /* 0x000fea0003800000 */
[----:B01----:R-:W-:Y:S02]  /*c890*/  IMAD.MOV.U32 R29, RZ, RZ, 0x8 ;  /* 0x00000008ff1d7424 */ /* 0x003fe400078e00ff */
[----:B------:R-:W-:Y:S02]  /*c8a0*/  VIADD R31, R25, 0xffffffff ;  /* 0xffffffff191f7836 */ /* 0x000fe40000000000 */
[----:B------:R-:W-:-:S04]  /*c8b0*/  IMAD R29, R13, R29, UR6 ;  /* 0x000000060d1d7e24 */ /* 0x000fc8000f8e021d */
[----:B------:R-:W-:-:S05]  /*c8c0*/  IMAD.IADD R27, R29, 0x1, R31 ;  /* 0x000000011d1b7824 */ /* 0x000fca00078e021f */
[----:B------:R-:W2:Y:S01]  /*c8d0*/  LDL.U8 R17, [R27+-0x8] ;  /* 0xfffff8001b117983 */ /* 0x000ea20000100000 */
[----:B------:R-:W-:Y:S01]  /*c8e0*/  BSSY.RECONVERGENT B2, `(.L_x_60) ;  /* 0x0000079000027945 */ /* 0x000fe20003800200 */
[----:B--2---:R-:W-:-:S05]  /*c8f0*/  VIADD R17, R17, 0xfffffffb ;  /* 0xfffffffb11117836 */ /* 0x004fca0000000000 */
[----:B------:R-:W-:-:S04]  /*c900*/  LOP3.LUT R17, R17, 0xff, RZ, 0xc0, !PT ;  /* 0x000000ff11117812 */ /* 0x000fc800078ec0ff */
[----:B------:R-:W-:-:S13]  /*c910*/  ISETP.GE.U32.AND P1, PT, R17, 0xfc, PT ;  /* 0x000000fc1100780c */ /* 0x000fda0003f26070 */
[----:B------:R-:W-:Y:S05]  /*c920*/  @!P1 BRA `(.L_x_61) ;  /* 0x0000000400d09947 */ /* 0x000fea0003800000 */
        /* <DEDUP_REMOVED lines=8> */
[C---:B------:R-:W-:Y:S02]  /*c9b0*/  IMAD.IADD R33, R17.reuse, 0x1, R33 ;  /* 0x0000000111217824 */ /* 0x040fe400078e0221 */
[----:B------:R-:W-:Y:S02]  /*c9c0*/  IMAD.IADD R31, R17, 0x1, R31 ;  /* 0x00000001111f7824 */ /* 0x000fe400078e021f */
[----:B------:R-:W0:Y:S01]  /*c9d0*/  S2R R17, SR_TID.X ;  /* 0x0000000000117919 */ /* 0x000e220000002100 */
[----:B------:R-:W1:Y:S01]  /*c9e0*/  S2UR UR5, SR_CgaCtaId ;  /* 0x00000000000579c3 */ /* 0x000e620000008800 */
[----:B------:R-:W-:Y:S01]  /*c9f0*/  UMOV UR4, 0x400 ;  /* 0x0000040000047882 */ /* 0x000fe20000000000 */
[----:B--2---:R2:W-:Y:S04]  /*ca00*/  STL.U8 [R33+-0x8], R29 ;  /* 0xfffff81d21007387 */ /* 0x0045e80000100000 */
[----:B------:R-:W-:Y:S04]  /*ca10*/  STL.U8 [R35], RZ ;  /* 0x000000ff23007387 */ /* 0x000fe80000100000 */
[----:B------:R3:W-:Y:S04]  /*ca20*/  STL.U8 [R31+-0x8], RZ ;  /* 0xfffff8ff1f007387 */ /* 0x0007e80000100000 */
        /* <DEDUP_REMOVED lines=100> */
.L_x_61:
[----:B------:R-:W-:Y:S05]  /*d070*/  BSYNC.RECONVERGENT B2 ;  /* 0x0000000000027941 */ /* 0x000fea0003800200 */
.L_x_60:
[----:B------:R-:W-:Y:S05]  /*d080*/  @!P0 BRA `(.L_x_45) ;  /* 0x0000000400f48947 */ /* 0x000fea0003800000 */
[----:B01----:R-:W-:Y:S02]  /*d090*/  IMAD.MOV.U32 R29, RZ, RZ, 0x8 ;  /* 0x00000008ff1d7424 */ /* 0x003fe400078e00ff */
[----:B------:R-:W-:Y:S02]  /*d0a0*/  VIADD R31, R25, 0xffffffff ;  /* 0xffffffff191f7836 */ /* 0x000fe40000000000 */
[----:B------:R-:W-:-:S04]  /*d0b0*/  IMAD R29, R13, R29, UR6 ;  /* 0x000000060d1d7e24 */ /* 0x000fc8000f8e021d */
[----:B------:R-:W-:-:S05]  /*d0c0*/  IMAD.IADD R27, R29, 0x1, R31 ;  /* 0x000000011d1b7824 */ /* 0x000fca00078e021f */
[----:B------:R-:W2:Y:S02]  /*d0d0*/  LDL.U8 R17, [R27] ;  /* 0x000000001b117983 */ /* 0x000ea40000100000 */
[----:B--2---:R-:W-:-:S05]  /*d0e0*/  VIADD R17, R17, 0xfffffffb ;  /* 0xfffffffb11117836 */ /* 0x004fca0000000000 */
[----:B------:R-:W-:-:S04]  /*d0f0*/  LOP3.LUT R17, R17, 0xff, RZ, 0xc0, !PT ;  /* 0x000000ff11117812 */ /* 0x000fc800078ec0ff */
[----:B------:R-:W-:-:S13]  /*d100*/  ISETP.GE.U32.AND P0, PT, R17, 0xfc, PT ;  /* 0x000000fc1100780c */ /* 0x000fda0003f06070 */
[----:B------:R-:W-:Y:S05]  /*d110*/  @!P0 BRA `(.L_x_45) ;  /* 0x0000000400d08947 */ /* 0x000fea0003800000 */
[----:B------:R-:W-:-:S04]  /*d120*/  VIADD R33, R25, 0xfffffffe ;  /* 0xfffffffe19217836 */ /* 0x000fc80000000000 */
[----:B------:R-:W-:-:S06]  /*d130*/  IMAD.IADD R17, R29, 0x1, R33 ;  /* 0x000000011d117824 */ /* 0x000fcc00078e0221 */
[----:B------:R-:W2:Y:S02]  /*d140*/  LDL.U8 R17, [R17+0x8] ;  /* 0x0000080011117983 */ /* 0x000ea40000100000 */
        /* <DEDUP_REMOVED lines=10> */
[----:B--2---:R2:W-:Y:S04]  /*d1f0*/  STL.U8 [R33+0x8], R29 ;  /* 0x0000081d21007387 */ /* 0x0045e80000100000 */
        /* <DEDUP_REMOVED lines=102> */
.L_x_45:
[----:B------:R-:W-:Y:S05]  /*d860*/  BSYNC.RECONVERGENT B1 ;  /* 0x0000000000017941 */ /* 0x000fea0003800200 */
.L_x_44:
[----:B------:R-:W-:Y:S01]  /*d870*/  ISETP.NE.AND P0, PT, R39, 0x7, PT ;  /* 0x000000072700780c */ /* 0x000fe20003f05270 */
[----:B------:R-:W-:-:S12]  /*d880*/  BSSY.RECONVERGENT B1, `(.L_x_62) ;  /* 0x00003c6000017945 */ /* 0x000fd80003800200 */
[----:B------:R-:W-:Y:S05]  /*d890*/  @P0 BRA `(.L_x_63) ;  /* 0x0000003c00100947 */ /* 0x000fea0003800000 */
[----:B01----:R-:W-:-:S04]  /*d8a0*/  LOP3.LUT R43, R25, 0x1, RZ, 0xc0, !PT ;  /* 0x00000001192b7812 */ /* 0x003fc800078ec0ff */
[----:B------:R-:W-:-:S04]  /*d8b0*/  ISETP.NE.U32.AND P0, PT, R43, 0x1, PT ;  /* 0x000000012b00780c */ /* 0x000fc80003f05070 */
[----:B------:R-:W-:Y:S02]  /*d8c0*/  ISETP.NE.AND P2, PT, R25, 0x7, !P0 ;  /* 0x000000071900780c */ /* 0x000fe40004745270 */
[C---:B------:R-:W-:Y:S02]  /*d8d0*/  ISETP.EQ.OR P0, PT, R13.reuse, RZ, !P0 ;  /* 0x000000ff0d00720c */ /* 0x040fe40004702670 */
[----:B------:R-:W-:-:S13]  /*d8e0*/  ISETP.EQ.OR P1, PT, R13, 0x3, !P2 ;  /* 0x000000030d00780c */ /* 0x000fda0005722670 */
[----:B------:R-:W-:Y:S05]  /*d8f0*/  @P1 BRA `(.L_x_64) ;  /* 0x0000000400cc1947 */ /* 0x000fea0003800000 */
[----:B------:R-:W-:-:S05]  /*d900*/  LEA R17, R13, UR6, 0x3 ;  /* 0x000000060d117c11 */ /* 0x000fca000f8e18ff */
[----:B------:R-:W-:-:S06]  /*d910*/  IMAD.IADD R17, R25, 0x1, R17 ;  /* 0x0000000119117824 */ /* 0x000fcc00078e0211 */
[----:B------:R-:W2:Y:S01]  /*d920*/  LDL.U8 R17, [R17+0x9] ;  /* 0x0000090011117983 */ /* 0x000ea20000100000 */
[----:B------:R-:W-:Y:S01]  /*d930*/  BSSY.RECONVERGENT B2, `(.L_x_64) ;  /* 0x000006f000027945 */ /* 0x000fe20003800200 */
[----:B--2---:R-:W-:-:S13]  /*d940*/  ISETP.NE.AND P1, PT, R17, RZ, PT ;  /* 0x000000ff1100720c */ /* 0x004fda0003f25270 */
[----:B------:R-:W-:Y:S05]  /*d950*/  @P1 BRA `(.L_x_65) ;  /* 0x0000000400b01947 */ /* 0x000fea0003800000 */
[----:B------:R-:W-:-:S04]  /*d960*/  IMAD R17, R13, 0x8, R19 ;  /* 0x000000080d117824 */ /* 0x000fc800078e0213 */
[----:B------:R-:W-:-:S05]  /*d970*/  IMAD.IADD R33, R17, 0x1, R25 ;  /* 0x0000000111217824 */ /* 0x000fca00078e0219 */
[----:B------:R-:W2:Y:S04]  /*d980*/  LDL.U8 R31, [R33] ;  /* 0x00000000211f7983 */ /* 0x000ea80000100000 */
[----:B------:R-:W-:Y:S01]  /*d990*/  STL.U8 [R33], RZ ;  /* 0x000000ff21007387 */ /* 0x000fe20000100000 */
[----:B------:R-:W0:Y:S01]  /*d9a0*/  S2UR UR5, SR_CgaCtaId ;  /* 0x00000000000579c3 */ /* 0x000e220000008800 */
[----:B------:R-:W1:Y:S01]  /*d9b0*/  S2R R17, SR_TID.X ;  /* 0x0000000000117919 */ /* 0x000e620000002100 */
[----:B------:R-:W-:Y:S01]  /*d9c0*/  UMOV UR4, 0x400 ;  /* 0x0000040000047882 */ /* 0x000fe20000000000 */
[----:B--2---:R2:W-:Y:S04]  /*d9d0*/  STL.U8 [R33+0x9], R31 ;  /* 0x0000091f21007387 */ /* 0x0045e80000100000 */
[----:B------:R-:W3:Y:S04]  /*d9e0*/  LDL.U8 R27, [R1+0x21] ;  /* 0x00002100011b7983 */ /* 0x000ee80000100000 */
[----:B------:R-:W4:Y:S04]  /*d9f0*/  LDL.U8 R29, [R1+0x22] ;  /* 0x00002200011d7983 */ /* 0x000f280000100000 */
[----:B--2---:R-:W2:Y:S04]  /*da00*/  LDL.U8 R31, [R1+0x23] ;  /* 0x00002300011f7983 */ /* 0x004ea80000100000 */
[----:B------:R-:W5:Y:S04]  /*da10*/  LDL.U8 R33, [R1+0x24] ;  /* 0x0000240001217983 */ /* 0x000f680000100000 */
[----:B------:R-:W5:Y:S04]  /*da20*/  LDL.U8 R35, [R1+0x25] ;  /* 0x0000250001237983 */ /* 0x000f680000100000 */
[----:B------:R-:W5:Y:S04]  /*da30*/  LDL.U8 R37, [R1+0x26] ;  /* 0x0000260001257983 */ /* 0x000f680000100000 */
[----:B------:R-:W5:Y:S04]  /*da40*/  LDL.U8 R39, [R1+0x27] ;  /* 0x0000270001277983 */ /* 0x000f680000100000 */
[----:B------:R-:W5:Y:S01]  /*da50*/  LDL.U8 R41, [R1+0x28] ;  /* 0x0000280001297983 */ /* 0x000f620000100000 */
[----:B0-----:R-:W-:-:S03]  /*da60*/  ULEA UR4, UR5, UR4, 0x18 ;  /* 0x0000000405047291 */ /* 0x001fc6000f8ec0ff */
[----:B------:R-:W5:Y:S03]  /*da70*/  LDL.U8 R51, [R1+0x20] ;  /* 0x0000200001337983 */ /* 0x000f660000100000 */
[----:B-1----:R-:W-:Y:S01]  /*da80*/  LEA R17, R17, UR4, 0x5 ;  /* 0x0000000411117c11 */ /* 0x002fe2000f8e28ff */
[----:B------:R-:W5:Y:S04]  /*da90*/  LDL.U8 R45, [R1+0x29] ;  /* 0x00002900012d7983 */ /* 0x000f680000100000 */
[C---:B------:R-:W-:Y:S01]  /*daa0*/  IMAD R17, R15.reuse, 0x20, R17 ;  /* 0x000000200f117824 */ /* 0x040fe200078e0211 */
[----:B------:R-:W5:Y:S04]  /*dab0*/  LDL.U8 R47, [R1+0x2a] ;  /* 0x00002a00012f7983 */ /* 0x000f680000100000 */
[----:B------:R-:W5:Y:S04]  /*dac0*/  LDL.U8 R49, [R1+0x2b] ;  /* 0x00002b0001317983 */ /* 0x000f680000100000 */
[----:B---3--:R0:W-:Y:S04]  /*dad0*/  STS.U8 [R17+0x1], R27 ;  /* 0x0000011b11007388 */ /* 0x0081e80000000000 */
[----:B----4-:R1:W-:Y:S04]  /*dae0*/  STS.U8 [R17+0x2], R29 ;  /* 0x0000021d11007388 */ /* 0x0103e80000000000 */
[----:B--2---:R2:W-:Y:S04]  /*daf0*/  STS.U8 [R17+0x3], R31 ;  /* 0x0000031f11007388 */ /* 0x0045e80000000000 */
        /* <DEDUP_REMOVED lines=82> */
.L_x_65:
[----:B------:R-:W-:Y:S05]  /*e020*/  BSYNC.RECONVERGENT B2 ;  /* 0x0000000000027941 */ /* 0x000fea0003800200 */
.L_x_64:
[----:B------:R-:W-:Y:S05]  /*e030*/  @!P2 BRA `(.L_x_66) ;  /* 0x0000000400cca947 */ /* 0x000fea0003800000 */
[----:B0-----:R-:W-:-:S05]  /*e040*/  LEA R17, R13, UR6, 0x3 ;  /* 0x000000060d117c11 */ /* 0x001fca000f8e18ff */
        /* <DEDUP_REMOVED lines=113> */
.L_x_67:
[----:B------:R-:W-:Y:S05]  /*e760*/  BSYNC.RECONVERGENT B2 ;  /* 0x0000000000027941 */ /* 0x000fea0003800200 */
.L_x_66:
[----:B------:R-:W-:Y:S04]  /*e770*/  BSSY.RECONVERGENT B2, `(.L_x_68) ;  /* 0x00000e9000027945 */ /* 0x000fe80003800200 */
[----:B------:R-:W-:Y:S05]  /*e780*/  @P0 BRA `(.L_x_69) ;  /* 0x0000000400d00947 */ /* 0x000fea0003800000 */
[----:B0-----:R-:W-:-:S05]  /*e790*/  LEA R17, R13, UR6, 0x3 ;  /* 0x000000060d117c11 */ /* 0x001fca000f8e18ff */
[----:B------:R-:W-:-:S06]  /*e7a0*/  IMAD.IADD R17, R25, 0x1, R17 ;  /* 0x0000000119117824 */ /* 0x000fcc00078e0211 */
[----:B------:R-:W2:Y:S01]  /*e7b0*/  LDL.U8 R17, [R17+-0x7] ;  /* 0xfffff90011117983 */ /* 0x000ea20000100000 */
        /* <DEDUP_REMOVED lines=10> */
[----:B--2---:R2:W-:Y:S04]  /*e860*/  STL.U8 [R33+-0x7], R31 ;  /* 0xfffff91f21007387 */ /* 0x0045e80000100000 */
        /* <DEDUP_REMOVED lines=100> */
.L_x_71:
[----:B------:R-:W-:Y:S05]  /*eeb0*/  BSYNC.RECONVERGENT B3 ;  /* 0x0000000000037941 */ /* 0x000fea0003800200 */
.L_x_70:
[----:B------:R-:W-:Y:S05]  /*eec0*/  BRA `(.L_x_72) ;  /* 0x0000000000087947 */ /* 0x000fea0003800000 */
.L_x_69:
[----:B------:R-:W-:-:S13]  /*eed0*/  ISETP.NE.AND P0, PT, R43, RZ, PT ;  /* 0x000000ff2b00720c */ /* 0x000fda0003f05270 */
[----:B------:R-:W-:Y:S05]  /*eee0*/  @P0 BRA `(.L_x_73) ;  /* 0x0000000400c40947 */ /* 0x000fea0003800000 */
.L_x_72:
[----:B0-----:R-:W-:-:S05]  /*eef0*/  LEA R17, R13, UR6, 0x3 ;  /* 0x000000060d117c11 */ /* 0x001fca000f8e18ff */
[----:B------:R-:W-:-:S06]  /*ef00*/  IMAD.IADD R17, R25, 0x1, R17 ;  /* 0x0000000119117824 */ /* 0x000fcc00078e0211 */
[----:B------:R-:W2:Y:S02]  /*ef10*/  LDL.U8 R17, [R17+0x1] ;  /* 0x0000010011117983 */ /* 0x000ea40000100000 */
        /* <DEDUP_REMOVED lines=110> */
.L_x_73:
[----:B------:R-:W-:Y:S05]  /*f600*/  BSYNC.RECONVERGENT B2 ;  /* 0x0000000000027941 */ /* 0x000fea0003800200 */
.L_x_68:
[----:B------:R-:W-:-:S04]  /*f610*/  ISETP.GE.U32.AND P0, PT, R25, 0x6, PT ;  /* 0x000000061900780c */ /* 0x000fc80003f06070 */
[----:B------:R-:W-:-:S04]  /*f620*/  ISETP.EQ.U32.AND P0, PT, R43, 0x1, !P0 ;  /* 0x000000012b00780c */ /* 0x000fc80004702070 */
[----:B------:R-:W-:-:S13]  /*f630*/  ISETP.EQ.OR P1, PT, R13, 0x3, !P0 ;  /* 0x000000030d00780c */ /* 0x000fda0004722670 */
[----:B------:R-:W-:Y:S05]  /*f640*/  @P1 BRA `(.L_x_74) ;  /* 0x0000000400e41947 */ /* 0x000fea0003800000 */
[----:B01----:R-:W-:-:S05]  /*f650*/  LEA R17, R13, UR6, 0x3 ;  /* 0x000000060d117c11 */ /* 0x003fca000f8e18ff */
[----:B------:R-:W-:-:S05]  /*f660*/  IMAD.IADD R27, R25, 0x1, R17 ;  /* 0x00000001191b7824 */ /* 0x000fca00078e0211 */
[----:B------:R-:W2:Y:S01]  /*f670*/  LDL.U8 R17, [R27+0x9] ;  /* 0x000009001b117983 */ /* 0x000ea20000100000 */
[----:B------:R-:W-:Y:S01]  /*f680*/  BSSY.RECONVERGENT B2, `(.L_x_74) ;  /* 0x0000075000027945 */ /* 0x000fe20003800200 */
[----:B--2---:R-:W-:-:S05]  /*f690*/  VIADD R17, R17, 0xfffffffb ;  /* 0xfffffffb11117836 */ /* 0x004fca0000000000 */
[----:B------:R-:W-:-:S04]  /*f6a0*/  LOP3.LUT R17, R17, 0xff, RZ, 0xc0, !PT ;  /* 0x000000ff11117812 */ /* 0x000fc800078ec0ff */
[----:B------:R-:W-:-:S13]  /*f6b0*/  ISETP.GE.U32.AND P1, PT, R17, 0xfc, PT ;  /* 0x000000fc1100780c */ /* 0x000fda0003f26070 */
[----:B------:R-:W-:Y:S05]  /*f6c0*/  @!P1 BRA `(.L_x_75) ;  /* 0x0000000400c09947 */ /* 0x000fea0003800000 */
[----:B------:R-:W2:Y:S02]  /*f6d0*/  LDL.U8 R17, [R27+0xa] ;  /* 0x00000a001b117983 */ /* 0x000ea40000100000 */
[----:B--2---:R-:W-:-:S13]  /*f6e0*/  ISETP.NE.AND P1, PT, R17, RZ, PT ;  /* 0x000000ff1100720c */ /* 0x004fda0003f25270 */
[----:B------:R-:W-:Y:S05]  /*f6f0*/  @P1 BRA `(.L_x_75) ;  /* 0x0000000400b41947 */ /* 0x000fea0003800000 */
[----:B------:R-:W-:-:S04]  /*f700*/  IMAD R17, R13, 0x8, R19 ;  /* 0x000000080d117824 */ /* 0x000fc800078e0213 */
[----:B------:R-:W-:-:S05]  /*f710*/  IMAD.IADD R33, R17, 0x1, R25 ;  /* 0x0000000111217824 */ /* 0x000fca00078e0219 */
[----:B------:R-:W2:Y:S04]  /*f720*/  LDL.U8 R31, [R33] ;  /* 0x00000000211f7983 */ /* 0x000ea80000100000 */
[----:B------:R-:W-:Y:S04]  /*f730*/  STL.U8 [R33+0x9], RZ ;  /* 0x000009ff21007387 */ /* 0x000fe80000100000 */
        /* <DEDUP_REMOVED lines=105> */
.L_x_75:
[----:B------:R-:W-:Y:S05]  /*fdd0*/  BSYNC.RECONVERGENT B2 ;  /* 0x0000000000027941 */ /* 0x000fea0003800200 */
.L_x_74:
[----:B------:R-:W-:-:S13]  /*fde0*/  ISETP.EQ.OR P0, PT, R13, RZ, !P0 ;  /* 0x000000ff0d00720c */ /* 0x000fda0004702670 */
        /* <DEDUP_REMOVED lines=9> */
[----:B------:R-:W2:Y:S02]  /*fe80*/  LDL.U8 R17, [R27+-0x6] ;  /* 0xfffffa001b117983 */ /* 0x000ea40000100000 */
        /* <DEDUP_REMOVED lines=111> */
.L_x_77:
[----:B------:R-:W-:Y:S05]  /*10580*/  BSYNC.RECONVERGENT B2 ;  /* 0x0000000000027941 */ /* 0x000fea0003800200 */
.L_x_76:
[----:B------:R-:W-:-:S04]  /*10590*/  ISETP.GE.U32.AND P0, PT, R25, 0x5, PT ;  /* 0x000000051900780c */ /* 0x000fc80003f06070 */
[----:B------:R-:W-:-:S04]  /*105a0*/  ISETP.NE.U32.AND P0, PT, R43, 0x1, !P0 ;  /* 0x000000012b00780c */ /* 0x000fc80004705070 */
[----:B------:R-:W-:-:S13]  /*105b0*/  ISETP.EQ.OR P1, PT, R13, RZ, !P0 ;  /* 0x000000ff0d00720c */ /* 0x000fda0004722670 */
[----:B------:R-:W-:Y:S05]  /*105c0*/  @P1 BRA `(.L_x_78) ;  /* 0x0000000400e41947 */ /* 0x000fea0003800000 */
[----:B01----:R-:W-:-:S05]  /*105d0*/  LEA R17, R13, UR6, 0x3 ;  /* 0x000000060d117c11 */ /* 0x003fca000f8e18ff */
[----:B------:R-:W-:-:S05]  /*105e0*/  IMAD.IADD R27, R25, 0x1, R17 ;  /* 0x00000001191b7824 */ /* 0x000fca00078e0211 */
[----:B------:R-:W2:Y:S01]  /*105f0*/  LDL.U8 R17, [R27+-0x7] ;  /* 0xfffff9001b117983 */ /* 0x000ea20000100000 */
        /* <DEDUP_REMOVED lines=11> */
[----:B------:R-:W-:Y:S04]  /*106b0*/  STL.U8 [R47+-0x7], RZ ;  /* 0xfffff9ff2f007387 */ /* 0x000fe80000100000 */
[----:B------:R-:W-:Y:S01]  /*106c0*/  STL.U8 [R47], RZ ;  /* 0x000000ff2f007387 */ /* 0x000fe20000100000 */
[----:B------:R-:W0:Y:S01]  /*106d0*/  S2UR UR5, SR_CgaCtaId ;  /* 0x00000000000579c3 */ /* 0x000e220000008800 */
[----:B------:R-:W-:-:S02]  /*106e0*/  UMOV UR4, 0x400 ;  /* 0x0000040000047882 */ /* 0x000fc40000000000 */
[----:B--2---:R1:W-:Y:S04]  /*106f0*/  STL.U8 [R47+-0x6], R17 ;  /* 0xfffffa112f007387 */ /* 0x0043e80000100000 */
[----:B------:R-:W2:Y:S04]  /*10700*/  LDL.U8 R45, [R1+0x20] ;  /* 0x00002000012d7983 */ /* 0x000ea80000100000 */
[----:B------:R-:W3:Y:S04]  /*10710*/  LDL.U8 R27, [R1+0x21] ;  /* 0x00002100011b7983 */ /* 0x000ee80000100000 */
[----:B------:R-:W4:Y:S04]  /*10720*/  LDL.U8 R29, [R1+0x22] ;  /* 0x00002200011d7983 */ /* 0x000f280000100000 */
[----:B------:R-:W5:Y:S04]  /*10730*/  LDL.U8 R31, [R1+0x23] ;  /* 0x00002300011f7983 */ /* 0x000f680000100000 */
[----:B------:R-:W5:Y:S04]  /*10740*/  LDL.U8 R33, [R1+0x24] ;  /* 0x0000240001217983 */ /* 0x000f680000100000 */
[----:B------:R-:W5:Y:S04]  /*10750*/  LDL.U8 R35, [R1+0x25] ;  /* 0x0000250001237983 */ /* 0x000f680000100000 */
[----:B------:R-:W5:Y:S04]  /*10760*/  LDL.U8 R37, [R1+0x26] ;  /* 0x0000260001257983 */ /* 0x000f680000100000 */
[----:B------:R-:W5:Y:S04]  /*10770*/  LDL.U8 R39, [R1+0x27] ;  /* 0x0000270001277983 */ /* 0x000f680000100000 */
[----:B------:R-:W5:Y:S04]  /*10780*/  LDL.U8 R41, [R1+0x28] ;  /* 0x0000280001297983 */ /* 0x000f680000100000 */
[----:B------:R-:W5:Y:S01]  /*10790*/  LDL.U8 R43, [R1+0x29] ;  /* 0x00002900012b7983 */ /* 0x000f620000100000 */
[----:B0-----:R-:W-:Y:S01]  /*107a0*/  ULEA UR4, UR5, UR4, 0x18 ;  /* 0x0000000405047291 */ /* 0x001fe2000f8ec0ff */
[----:B-1----:R-:W0:Y:S02]  /*107b0*/  S2R R17, SR_TID.X ;  /* 0x0000000000117919 */ /* 0x002e240000002100 */
[----:B------:R-:W5:Y:S03]  /*107c0*/  LDL.U8 R47, [R1+0x2a] ;  /* 0x00002a00012f7983 */ /* 0x000f660000100000 */
[----:B0-----:R-:W-:-:S05]  /*107d0*/  LEA R17, R17, UR4, 0x5 ;  /* 0x0000000411117c11 */ /* 0x001fca000f8e28ff */
[----:B------:R-:W-:-:S05]  /*107e0*/  IMAD R17, R15, 0x20, R17 ;  /* 0x000000200f117824 */ /* 0x000fca00078e0211 */
        /* <DEDUP_REMOVED lines=86> */
.L_x_79:
[----:B------:R-:W-:Y:S05]  /*10d50*/  BSYNC.RECONVERGENT B2 ;  /* 0x0000000000027941 */ /* 0x000fea0003800200 */
.L_x_78:
[----:B------:R-:W-:Y:S05]  /*10d60*/  @!P0 BRA `(.L_x_63) ;  /* 0x0000000400dc8947 */ /* 0x000fea0003800000 */
[----:B01----:R-:W-:-:S05]  /*10d70*/  LEA R17, R13, UR6, 0x3 ;  /* 0x000000060d117c11 */ /* 0x003fca000f8e18ff */
[----:B------:R-:W-:-:S05]  /*10d80*/  IMAD.IADD R27, R25, 0x1, R17 ;  /* 0x00000001191b7824 */ /* 0x000fca00078e0211 */
[----:B------:R-:W2:Y:S02]  /*10d90*/  LDL.U8 R17, [R27+0x1] ;  /* 0x000001001b117983 */ /* 0x000ea40000100000 */
        /* <DEDUP_REMOVED lines=13> */
[----:B------:R-:W-:-:S02]  /*10e70*/  UMOV UR4, 0x400 ;  /* 0x0000040000047882 */ /* 0x000fc40000000000 */
[----:B--2---:R1:W-:Y:S04]  /*10e80*/  STL.U8 [R47+0xa], R17 ;  /* 0x00000a112f007387 */ /* 0x0043e80000100000 */
        /* <DEDUP_REMOVED lines=101> */
.L_x_63:
[----:B------:R-:W-:Y:S05]  /*114e0*/  BSYNC.RECONVERGENT B1 ;  /* 0x0000000000017941 */ /* 0x000fea0003800200 */
.L_x_62:
[----:B------:R-:W-:-:S05]  /*114f0*/  VIADD R25, R25, 0x1 ;  /* 0x0000000119197836 */ /* 0x000fca0000000000 */
[----:B------:R-:W-:-:S13]  /*11500*/  ISETP.NE.AND P0, PT, R25, 0x8, PT ;  /* 0x000000081900780c */ /* 0x000fda0003f05270 */
[----:B------:R-:W-:Y:S05]  /*11510*/  @P0 BRA `(.L_x_80) ;  /* 0xffffff8400540947 */ /* 0x000fea000383ffff */
[----:B------:R-:W-:Y:S01]  /*11520*/  ISETP.NE.AND P0, PT, R23, 0x4, PT ;  /* 0x000000041700780c */ /* 0x000fe20003f05270 */
[----:B------:R-:W-:-:S12]  /*11530*/  IMAD.MOV.U32 R13, RZ, RZ, R23 ;  /* 0x000000ffff0d7224 */ /* 0x000fd800078e0017 */
[----:B------:R-:W-:Y:S05]  /*11540*/  @P0 BRA `(.L_x_81) ;  /* 0xffffff8400380947 */ /* 0x000fea000383ffff */
.L_x_43:
[----:B------:R-:W-:Y:S05]  /*11550*/  BSYNC.RECONVERGENT B0 ;  /* 0x0000000000007941 */ /* 0x000fea0003800200 */
.L_x_42:
[----:B------:R-:W-:Y:S06]  /*11560*/  BAR.SYNC.DEFER_BLOCKING 0x0 ;  /* 0x0000000000007b1d */ /* 0x000fec0000010000 */
[----:B------:R-:W-:Y:S05]  /*11570*/  EXIT ;  /* 0x000000000000794d */ /* 0x000fea0003800000 */
.L_x_82:
[----:B------:R-:W-:-:S00]  /*11580*/  BRA `(.L_x_82) ;  /* 0xfffffffc00fc7947 */ /* 0x000fc0000383ffff */
[----:B------:R-:W-:-:S00]  /*11590*/  NOP ;  /* 0x0000000000007918 */ /* 0x000fc00000000000 */
        /* <DEDUP_REMOVED lines=14> */
.L_x_84:


//--------------------- .text._Z12analyze_treeP5Boardi --------------------------
	.section	.text._Z12analyze_treeP5Boardi,"ax",@progbits
	.align	128
        .global         _Z12analyze_treeP5Boardi
        .type           _Z12analyze_treeP5Boardi,@function
        .size           _Z12analyze_treeP5Boardi,(.L_x_85 - _Z12analyze_treeP5Boardi)
        .other          _Z12analyze_treeP5Boardi,@"STO_CUDA_ENTRY STV_DEFAULT"
_Z12analyze_treeP5Boardi:
.text._Z12analyze_treeP5Boardi:
[----:B------:R-:W-:Y:S01]  /*0000*/  LDC R1, c[0x0][0x37c] ;  /* 0x0000df00ff017b82 */ /* 0x000fe20000000800 */
[----:B------:R-:W-:Y:S05]  /*0010*/  EXIT ;  /* 0x000000000000794d */ /* 0x000fea0003800000 */
.L_x_83:
        /* <DEDUP_REMOVED lines=14> */
.L_x_85:


//--------------------- .nv.shared._Z6expandP5BoardS0_i --------------------------
	.section	.nv.shared._Z6expandP5BoardS0_i,"aw",@nobits
	.sectionflags	@""
.nv.shared._Z6expandP5BoardS0_i:
	.zero		17024


//--------------------- .nv.shared.reserved.0     --------------------------
	.section	.nv.shared.reserved.0,"aw",@nobits
	.weak		__nv_reservedSMEM_offset_0_alias
	.size		__nv_reservedSMEM_offset_0_alias, 0, 64
	.other		__nv_reservedSMEM_offset_0_alias,@"STO_CUDA_RESERVED_SHARED STV_DEFAULT"
__nv_reservedSMEM_offset_0_alias:
	.zero		0
	.zero		64


//--------------------- .nv.global                --------------------------
	.section	.nv.global,"aw",@nobits
.nv.global:
	.type		outputBoard,@object
	.size		outputBoard,(.L_1 - outputBoard)
outputBoard:
	.zero		32
.L_1:


//--------------------- .nv.constant0._Z6expandP5BoardS0_i --------------------------
	.section	.nv.constant0._Z6expandP5BoardS0_i,"a",@progbits
	.sectionflags	@""
	.align	4
.nv.constant0._Z6expandP5BoardS0_i:
	.zero		916


//--------------------- .nv.constant0._Z12analyze_treeP5Boardi --------------------------
	.section	.nv.constant0._Z12analyze_treeP5Boardi,"a",@progbits
	.sectionflags	@""
	.align	4
.nv.constant0._Z12analyze_treeP5Boardi:
	.zero		908


//--------------------- SYMBOLS --------------------------

	.type		.nv.reservedSmem.offset0,@object
	.size		.nv.reservedSmem.offset0,0x4
	.type		.nv.reservedSmem.cap,@object
	.size		.nv.reservedSmem.cap,0x4
